	.headerflags	@"EF_CUDA_TEXMODE_UNIFIED EF_CUDA_64BIT_ADDRESS EF_CUDA_ACCELERATORS EF_CUDA_SM90 EF_CUDA_VIRTUAL_SM(EF_CUDA_SM90)"
	.elftype	@"ET_EXEC"


//--------------------- .nv.info                  --------------------------
	.section	.nv.info,"",@"SHT_CUDA_INFO"
	.align	4


	//----- nvinfo : EIATTR_REGCOUNT
	.align		4
        /*0000*/ 	.byte	0x04, 0x2f
        /*0002*/ 	.short	(.L_1 - .L_0)
	.align		4
.L_0:
        /*0004*/ 	.word	index@(triton_mm)
        /*0008*/ 	.word	0x000000a8


	//----- nvinfo : EIATTR_MIN_STACK_SIZE
	.align		4
.L_1:
        /*000c*/ 	.byte	0x04, 0x12
        /*000e*/ 	.short	(.L_3 - .L_2)
	.align		4
.L_2:
        /*0010*/ 	.word	index@(triton_mm)
        /*0014*/ 	.word	0x00000000


	//----- nvinfo : EIATTR_FRAME_SIZE
	.align		4
.L_3:
        /*0018*/ 	.byte	0x04, 0x11
        /*001a*/ 	.short	(.L_5 - .L_4)
	.align		4
.L_4:
        /*001c*/ 	.word	index@(triton_mm)
        /*0020*/ 	.word	0x00000000


	//----- nvinfo : EIATTR_MIN_STACK_SIZE
	.align		4
.L_5:
        /*0024*/ 	.byte	0x04, 0x12
        /*0026*/ 	.short	(.L_7 - .L_6)
	.align		4
.L_6:
        /*0028*/ 	.word	index@(triton_mm)
        /*002c*/ 	.word	0x00000000
.L_7:


//--------------------- .nv.info.triton_mm        --------------------------
	.section	.nv.info.triton_mm,"",@"SHT_CUDA_INFO"
	.sectionflags	@""
	.align	4


	//----- nvinfo : EIATTR_CUDA_API_VERSION
	.align		4
        /*0000*/ 	.byte	0x04, 0x37
        /*0002*/ 	.short	(.L_9 - .L_8)
.L_8:
        /*0004*/ 	.word	0x0000007c


	//----- nvinfo : EIATTR_KPARAM_INFO
	.align		4
.L_9:
        /*0008*/ 	.byte	0x04, 0x17
        /*000a*/ 	.short	(.L_11 - .L_10)
.L_10:
        /*000c*/ 	.word	0x00000000
        /*0010*/ 	.short	0x0005
        /*0012*/ 	.short	0x0024
        /*0014*/ 	.byte	0x00, 0xf0, 0x11, 0x00


	//----- nvinfo : EIATTR_KPARAM_INFO
	.align		4
.L_11:
        /*0018*/ 	.byte	0x04, 0x17
        /*001a*/ 	.short	(.L_13 - .L_12)
.L_12:
        /*001c*/ 	.word	0x00000000
        /*0020*/ 	.short	0x0004
        /*0022*/ 	.short	0x0020
        /*0024*/ 	.byte	0x00, 0xf0, 0x11, 0x00


	//----- nvinfo : EIATTR_KPARAM_INFO
	.align		4
.L_13:
        /*0028*/ 	.byte	0x04, 0x17
        /*002a*/ 	.short	(.L_15 - .L_14)
.L_14:
        /*002c*/ 	.word	0x00000000
        /*0030*/ 	.short	0x0003
        /*0032*/ 	.short	0x0018
        /*0034*/ 	.byte	0x00, 0xf0, 0x21, 0x00


	//----- nvinfo : EIATTR_KPARAM_INFO
	.align		4
.L_15:
        /*0038*/ 	.byte	0x04, 0x17
        /*003a*/ 	.short	(.L_17 - .L_16)
.L_16:
        /*003c*/ 	.word	0x00000000
        /*0040*/ 	.short	0x0002
        /*0042*/ 	.short	0x0010
        /*0044*/ 	.byte	0x00, 0xf0, 0x21, 0x00


	//----- nvinfo : EIATTR_KPARAM_INFO
	.align		4
.L_17:
        /*0048*/ 	.byte	0x04, 0x17
        /*004a*/ 	.short	(.L_19 - .L_18)
.L_18:
        /*004c*/ 	.word	0x00000000
        /*0050*/ 	.short	0x0001
        /*0052*/ 	.short	0x0008
        /*0054*/ 	.byte	0x00, 0xf0, 0x21, 0x00


	//----- nvinfo : EIATTR_KPARAM_INFO
	.align		4
.L_19:
        /*0058*/ 	.byte	0x04, 0x17
        /*005a*/ 	.short	(.L_21 - .L_20)
.L_20:
        /*005c*/ 	.word	0x00000000
        /*0060*/ 	.short	0x0000
        /*0062*/ 	.short	0x0000
        /*0064*/ 	.byte	0x00, 0xf0, 0x21, 0x00


	//----- nvinfo : EIATTR_SPARSE_MMA_MASK
	.align		4
.L_21:
        /*0068*/ 	.byte	0x03, 0x50
        /*006a*/ 	.short	0x0000


	//----- nvinfo : EIATTR_MAXREG_COUNT
	.align		4
        /*006c*/ 	.byte	0x03, 0x1b
        /*006e*/ 	.short	0x00ff


	//----- nvinfo : EIATTR_COOP_GROUP_MASK_REGIDS
	.align		4
        /*0070*/ 	.byte	0x04, 0x29
        /*0072*/ 	.short	(.L_23 - .L_22)


	//   ....[0]....
.L_22:
        /*0074*/ 	.word	0xffffffff


	//----- nvinfo : EIATTR_COOP_GROUP_INSTR_OFFSETS
	.align		4
.L_23:
        /*0078*/ 	.byte	0x04, 0x28
        /*007a*/ 	.short	(.L_25 - .L_24)


	//   ....[0]....
.L_24:
        /*007c*/ 	.word	0x00001220


	//----- nvinfo : EIATTR_EXIT_INSTR_OFFSETS
	.align		4
.L_25:
        /*0080*/ 	.byte	0x04, 0x1c
        /*0082*/ 	.short	(.L_27 - .L_26)


	//   ....[0]....
.L_26:
        /*0084*/ 	.word	0x00000050


	//   ....[1]....
        /*0088*/ 	.word	0x00004060


	//   ....[2]....
        /*008c*/ 	.word	0x00004080


	//----- nvinfo : EIATTR_MAX_THREADS
	.align		4
.L_27:
        /*0090*/ 	.byte	0x04, 0x05
        /*0092*/ 	.short	(.L_29 - .L_28)
.L_28:
        /*0094*/ 	.word	0x00000080
        /*0098*/ 	.word	0x00000001
        /*009c*/ 	.word	0x00000001


	//----- nvinfo : EIATTR_CBANK_PARAM_SIZE
	.align		4
.L_29:
        /*00a0*/ 	.byte	0x03, 0x19
        /*00a2*/ 	.short	0x0028


	//----- nvinfo : EIATTR_PARAM_CBANK
	.align		4
        /*00a4*/ 	.byte	0x04, 0x0a
        /*00a6*/ 	.short	(.L_31 - .L_30)
	.align		4
.L_30:
        /*00a8*/ 	.word	index@(.nv.constant0.triton_mm)
        /*00ac*/ 	.short	0x0210
        /*00ae*/ 	.short	0x0028


	//----- nvinfo : EIATTR_SW_WAR
	.align		4
.L_31:
        /*00b0*/ 	.byte	0x04, 0x36
        /*00b2*/ 	.short	(.L_33 - .L_32)
.L_32:
        /*00b4*/ 	.word	0x00000008
.L_33:


//--------------------- .nv.callgraph             --------------------------
	.section	.nv.callgraph,"",@"SHT_CUDA_CALLGRAPH"
	.align	4
	.sectionentsize	8
	.align		4
        /*0000*/ 	.word	0x00000000
	.align		4
        /*0004*/ 	.word	0xffffffff
	.align		4
        /*0008*/ 	.word	0x00000000
	.align		4
        /*000c*/ 	.word	0xfffffffe
	.align		4
        /*0010*/ 	.word	0x00000000
	.align		4
        /*0014*/ 	.word	0xfffffffd
	.align		4
        /*0018*/ 	.word	0x00000000
	.align		4
        /*001c*/ 	.word	0xfffffffc


//--------------------- .text.triton_mm           --------------------------
	.section	.text.triton_mm,"ax",@progbits
	.sectionflags	@"SHF_BARRIERS=1"
	.align	128
        .global         triton_mm
        .type           triton_mm,@function
        .size           triton_mm,(.L_x_2 - triton_mm)
        .other          triton_mm,@"STO_CUDA_ENTRY STV_DEFAULT"
triton_mm:
.text.triton_mm:
[----:B------:R-:W1:Y:S02]  /*0000*/  LDC R1, c[0x0][0x28] ;  /* 0x00000a00ff017b82 */ /* 0x000e640000000800 */
[----:B------:R-:W2:Y:S02]  /*0010*/  LDC.64 R2, c[0x0][0x230] ;  /* 0x00008c00ff027b82 */ /* 0x000ea40000000a00 */
[----:B--2---:R-:W-:-:S04]  /*0020*/  IMAD.IADD R0, R3, 0x1, R2 ;  /* 0x0000000103007824 */ /* 0x004fc800078e0202 */
[----:B------:R-:W-:-:S05]  /*0030*/  IMAD R2, R0, 0xc00, RZ ;  /* 0x00000c0000027824 */ /* 0x000fca00078e02ff */
[----:B------:R-:W-:-:S13]  /*0040*/  ISETP.NE.AND P0, PT, R2, RZ, PT ;  /* 0x000000ff0200720c */ /* 0x000fda0003f05270 */
[----:B------:R-:W-:Y:S05]  /*0050*/  @!P0 EXIT ;  /* 0x000000000000894d */ /* 0x000fea0003800000 */
[----:B------:R-:W2:Y:S01]  /*0060*/  S2R R12, SR_CTAID.X ;  /* 0x00000000000c7919 */ /* 0x000ea20000002500 */
[----:B------:R-:W-:Y:S01]  /*0070*/  VIADD R2, R0, 0x7f ;  /* 0x0000007f00027836 */ /* 0x000fe20000000000 */
[----:B------:R-:W-:Y:S01]  /*0080*/  IABS R22, R0 ;  /* 0x0000000000167213 */ /* 0x000fe20000000000 */
[----:B------:R-:W3:Y:S01]  /*0090*/  S2UR UR18, SR_CgaCtaId ;  /* 0x00000000001279c3 */ /* 0x000ee20000008800 */
[----:B------:R-:W-:Y:S01]  /*00a0*/  UMOV UR4, 0x400 ;  /* 0x0000040000047882 */ /* 0x000fe20000000000 */
[----:B------:R-:W-:Y:S01]  /*00b0*/  ULDC.64 UR22, c[0x0][0x208] ;  /* 0x0000820000167ab9 */ /* 0x000fe20000000a00 */
[----:B------:R-:W-:Y:S01]  /*00c0*/  SHF.R.S32.HI R3, RZ, 0x1f, R2 ;  /* 0x0000001fff037819 */ /* 0x000fe20000011402 */
[----:B------:R-:W4:Y:S01]  /*00d0*/  I2F.RP R10, R22 ;  /* 0x00000016000a7306 */ /* 0x000f220000209400 */
[----:B------:R-:W-:Y:S01]  /*00e0*/  IMAD.MOV.U32 R161, RZ, RZ, -0x20 ;  /* 0xffffffe0ffa17424 */ /* 0x000fe200078e00ff */
[----:B------:R-:W-:Y:S02]  /*00f0*/  CS2R R88, SRZ ;  /* 0x0000000000587805 */ /* 0x000fe4000001ff00 */
[----:B------:R-:W-:Y:S01]  /*0100*/  LEA.HI R3, R3, R2, RZ, 0x7 ;  /* 0x0000000203037211 */ /* 0x000fe200078f38ff */
[----:B------:R-:W5:Y:S01]  /*0110*/  LDC.64 R32, c[0x0][0x220] ;  /* 0x00008800ff207b82 */ /* 0x000f620000000a00 */
[----:B------:R-:W-:-:S02]  /*0120*/  CS2R R90, SRZ ;  /* 0x00000000005a7805 */ /* 0x000fc4000001ff00 */
[----:B------:R-:W-:Y:S02]  /*0130*/  CS2R R92, SRZ ;  /* 0x00000000005c7805 */ /* 0x000fe4000001ff00 */
[----:B------:R-:W-:Y:S02]  /*0140*/  CS2R R94, SRZ ;  /* 0x00000000005e7805 */ /* 0x000fe4000001ff00 */
[----:B------:R-:W-:Y:S02]  /*0150*/  CS2R R96, SRZ ;  /* 0x0000000000607805 */ /* 0x000fe4000001ff00 */
[----:B------:R-:W-:Y:S02]  /*0160*/  CS2R R98, SRZ ;  /* 0x0000000000627805 */ /* 0x000fe4000001ff00 */
[----:B------:R-:W-:Y:S02]  /*0170*/  CS2R R100, SRZ ;  /* 0x0000000000647805 */ /* 0x000fe4000001ff00 */
[----:B------:R-:W-:-:S02]  /*0180*/  CS2R R102, SRZ ;  /* 0x0000000000667805 */ /* 0x000fc4000001ff00 */
[----:B------:R-:W-:Y:S02]  /*0190*/  CS2R R104, SRZ ;  /* 0x0000000000687805 */ /* 0x000fe4000001ff00 */
[----:B------:R-:W-:Y:S02]  /*01a0*/  CS2R R106, SRZ ;  /* 0x00000000006a7805 */ /* 0x000fe4000001ff00 */
[----:B------:R-:W-:Y:S01]  /*01b0*/  CS2R R108, SRZ ;  /* 0x00000000006c7805 */ /* 0x000fe2000001ff00 */
[----:B----4-:R-:W-:Y:S01]  /*01c0*/  MUFU.RCP R10, R10 ;  /* 0x0000000a000a7308 */ /* 0x010fe20000001000 */
[----:B------:R-:W-:Y:S02]  /*01d0*/  CS2R R110, SRZ ;  /* 0x00000000006e7805 */ /* 0x000fe4000001ff00 */
[----:B------:R-:W-:Y:S02]  /*01e0*/  CS2R R112, SRZ ;  /* 0x0000000000707805 */ /* 0x000fe4000001ff00 */
[----:B------:R-:W-:-:S02]  /*01f0*/  CS2R R114, SRZ ;  /* 0x0000000000727805 */ /* 0x000fc4000001ff00 */
[----:B------:R-:W-:Y:S01]  /*0200*/  CS2R R116, SRZ ;  /* 0x0000000000747805 */ /* 0x000fe2000001ff00 */
[----:B---3--:R-:W-:Y:S01]  /*0210*/  UPRMT UR18, UR18, 0x654, UR4 ;  /* 0x0000065412127896 */ /* 0x008fe20008000004 */
[----:B------:R-:W-:Y:S02]  /*0220*/  CS2R R118, SRZ ;  /* 0x0000000000767805 */ /* 0x000fe4000001ff00 */
[----:B------:R-:W-:Y:S02]  /*0230*/  CS2R R120, SRZ ;  /* 0x0000000000787805 */ /* 0x000fe4000001ff00 */
[----:B------:R-:W-:Y:S02]  /*0240*/  CS2R R122, SRZ ;  /* 0x00000000007a7805 */ /* 0x000fe4000001ff00 */
[----:B------:R-:W-:Y:S01]  /*0250*/  CS2R R124, SRZ ;  /* 0x00000000007c7805 */ /* 0x000fe2000001ff00 */
[C---:B--2---:R-:W-:Y:S01]  /*0260*/  IMAD.HI R4, R12.reuse, 0x2aaaaaab, RZ ;  /* 0x2aaaaaab0c047827 */ /* 0x044fe200078e02ff */
[----:B------:R-:W-:-:S02]  /*0270*/  ISETP.GE.AND P2, PT, R12, RZ, PT ;  /* 0x000000ff0c00720c */ /* 0x000fc40003f46270 */
[----:B------:R-:W-:Y:S02]  /*0280*/  CS2R R126, SRZ ;  /* 0x00000000007e7805 */ /* 0x000fe4000001ff00 */
[----:B------:R-:W-:Y:S02]  /*0290*/  CS2R R128, SRZ ;  /* 0x0000000000807805 */ /* 0x000fe4000001ff00 */
[----:B------:R-:W-:Y:S02]  /*02a0*/  CS2R R130, SRZ ;  /* 0x0000000000827805 */ /* 0x000fe4000001ff00 */
[----:B------:R-:W-:Y:S02]  /*02b0*/  SHF.R.U32.HI R5, RZ, 0x1f, R4 ;  /* 0x0000001fff057819 */ /* 0x000fe40000011604 */
[----:B------:R-:W-:Y:S02]  /*02c0*/  CS2R R132, SRZ ;  /* 0x0000000000847805 */ /* 0x000fe4000001ff00 */
[----:B------:R-:W-:-:S02]  /*02d0*/  CS2R R134, SRZ ;  /* 0x0000000000867805 */ /* 0x000fc4000001ff00 */
[----:B------:R-:W-:Y:S02]  /*02e0*/  CS2R R136, SRZ ;  /* 0x0000000000887805 */ /* 0x000fe4000001ff00 */
[----:B------:R-:W-:Y:S02]  /*02f0*/  LEA.HI.SX32 R5, R4, R5, 0x1b ;  /* 0x0000000504057211 */ /* 0x000fe400078fdaff */
[----:B------:R-:W-:Y:S02]  /*0300*/  CS2R R138, SRZ ;  /* 0x00000000008a7805 */ /* 0x000fe4000001ff00 */
[----:B------:R-:W-:Y:S02]  /*0310*/  CS2R R140, SRZ ;  /* 0x00000000008c7805 */ /* 0x000fe4000001ff00 */
[----:B------:R-:W-:Y:S02]  /*0320*/  CS2R R142, SRZ ;  /* 0x00000000008e7805 */ /* 0x000fe4000001ff00 */
[----:B------:R-:W-:Y:S01]  /*0330*/  CS2R R144, SRZ ;  /* 0x0000000000907805 */ /* 0x000fe2000001ff00 */
[----:B------:R-:W-:Y:S01]  /*0340*/  IMAD.SHL.U32 R6, R5, 0x8, RZ ;  /* 0x0000000805067824 */ /* 0x000fe200078e00ff */
[----:B------:R-:W-:-:S02]  /*0350*/  CS2R R146, SRZ ;  /* 0x0000000000927805 */ /* 0x000fc4000001ff00 */
[----:B------:R-:W-:Y:S02]  /*0360*/  CS2R R148, SRZ ;  /* 0x0000000000947805 */ /* 0x000fe4000001ff00 */
[----:B------:R-:W-:Y:S02]  /*0370*/  CS2R R150, SRZ ;  /* 0x0000000000967805 */ /* 0x000fe4000001ff00 */
[----:B------:R-:W-:Y:S02]  /*0380*/  CS2R R42, SRZ ;  /* 0x00000000002a7805 */ /* 0x000fe4000001ff00 */
[----:B------:R-:W-:Y:S02]  /*0390*/  LEA.HI.SX32 R3, R3, -R6, 0x19 ;  /* 0x8000000603037211 */ /* 0x000fe400078fcaff */
[----:B------:R-:W-:Y:S02]  /*03a0*/  CS2R R44, SRZ ;  /* 0x00000000002c7805 */ /* 0x000fe4000001ff00 */
[----:B------:R-:W-:-:S02]  /*03b0*/  CS2R R46, SRZ ;  /* 0x00000000002e7805 */ /* 0x000fc4000001ff00 */
[----:B------:R-:W-:Y:S02]  /*03c0*/  CS2R R48, SRZ ;  /* 0x0000000000307805 */ /* 0x000fe4000001ff00 */
[----:B------:R-:W-:Y:S02]  /*03d0*/  VIMNMX R4, R3, 0x8, PT ;  /* 0x0000000803047848 */ /* 0x000fe40003fe0100 */
[----:B------:R-:W-:Y:S02]  /*03e0*/  CS2R R50, SRZ ;  /* 0x0000000000327805 */ /* 0x000fe4000001ff00 */
[----:B------:R-:W-:Y:S02]  /*03f0*/  CS2R R52, SRZ ;  /* 0x0000000000347805 */ /* 0x000fe4000001ff00 */
[----:B------:R-:W-:Y:S02]  /*0400*/  CS2R R54, SRZ ;  /* 0x0000000000367805 */ /* 0x000fe4000001ff00 */
[----:B------:R-:W-:-:S02]  /*0410*/  IABS R14, R4 ;  /* 0x00000004000e7213 */ /* 0x000fc40000000000 */
[----:B------:R-:W-:Y:S02]  /*0420*/  CS2R R56, SRZ ;  /* 0x0000000000387805 */ /* 0x000fe4000001ff00 */
[----:B------:R-:W-:Y:S02]  /*0430*/  IABS R8, R4 ;  /* 0x0000000400087213 */ /* 0x000fe40000000000 */
[----:B------:R-:W-:Y:S01]  /*0440*/  CS2R R58, SRZ ;  /* 0x00000000003a7805 */ /* 0x000fe2000001ff00 */
[----:B------:R-:W2:Y:S01]  /*0450*/  I2F.RP R7, R14 ;  /* 0x0000000e00077306 */ /* 0x000ea20000209400 */
[----:B------:R-:W-:Y:S02]  /*0460*/  CS2R R60, SRZ ;  /* 0x00000000003c7805 */ /* 0x000fe4000001ff00 */
[----:B------:R-:W-:Y:S01]  /*0470*/  CS2R R62, SRZ ;  /* 0x00000000003e7805 */ /* 0x000fe2000001ff00 */
[----:B------:R-:W-:Y:S01]  /*0480*/  IMAD.MOV R8, RZ, RZ, -R8 ;  /* 0x000000ffff087224 */ /* 0x000fe200078e0a08 */
        /* <DEDUP_REMOVED lines=9> */
[----:B------:R-:W-:Y:S02]  /*0520*/  CS2R R82, SRZ ;  /* 0x0000000000527805 */ /* 0x000fe4000001ff00 */
[----:B------:R-:W-:Y:S01]  /*0530*/  CS2R R84, SRZ ;  /* 0x0000000000547805 */ /* 0x000fe2000001ff00 */
[----:B--2---:R-:W2:Y:S01]  /*0540*/  MUFU.RCP R7, R7 ;  /* 0x0000000700077308 */ /* 0x004ea20000001000 */
[----:B------:R-:W-:Y:S01]  /*0550*/  CS2R R86, SRZ ;  /* 0x0000000000567805 */ /* 0x000fe2000001ff00 */
[----:B------:R-:W-:Y:S01]  /*0560*/  UMOV UR19, 0x1 ;  /* 0x0000000100137882 */ /* 0x000fe20000000000 */
[----:B------:R-:W-:Y:S01]  /*0570*/  UMOV UR20, 0xffffffff ;  /* 0xffffffff00147882 */ /* 0x000fe20000000000 */
[----:B------:R-:W-:Y:S01]  /*0580*/  UMOV UR4, URZ ;  /* 0x0000003f00047c82 */ /* 0x000fe20008000000 */
[----:B------:R-:W-:Y:S01]  /*0590*/  UMOV UR5, URZ ;  /* 0x0000003f00057c82 */ /* 0x000fe20008000000 */
[----:B--2---:R-:W-:Y:S01]  /*05a0*/  VIADD R2, R7, 0xffffffe ;  /* 0x0ffffffe07027836 */ /* 0x004fe20000000000 */
[----:B------:R-:W-:-:S03]  /*05b0*/  IABS R7, R12 ;  /* 0x0000000c00077213 */ /* 0x000fc60000000000 */
[----:B------:R2:W3:Y:S02]  /*05c0*/  F2I.FTZ.U32.TRUNC.NTZ R3, R2 ;  /* 0x0000000200037305 */ /* 0x0004e4000021f000 */
[----:B--2---:R-:W-:Y:S02]  /*05d0*/  IMAD.MOV.U32 R2, RZ, RZ, RZ ;  /* 0x000000ffff027224 */ /* 0x004fe400078e00ff */
[----:B---3--:R-:W-:-:S04]  /*05e0*/  IMAD.MOV R9, RZ, RZ, -R3 ;  /* 0x000000ffff097224 */ /* 0x008fc800078e0a03 */
[----:B------:R-:W-:-:S04]  /*05f0*/  IMAD R9, R9, R14, RZ ;  /* 0x0000000e09097224 */ /* 0x000fc800078e02ff */
[----:B------:R-:W-:-:S04]  /*0600*/  IMAD.HI.U32 R3, R3, R9, R2 ;  /* 0x0000000903037227 */ /* 0x000fc800078e0002 */
[----:B------:R-:W-:Y:S02]  /*0610*/  IMAD R9, R5, -0xc0, R12 ;  /* 0xffffff4005097824 */ /* 0x000fe400078e020c */
[----:B------:R-:W-:-:S03]  /*0620*/  IMAD.HI.U32 R2, R3, R7, RZ ;  /* 0x0000000703027227 */ /* 0x000fc600078e00ff */
[----:B------:R-:W-:Y:S01]  /*0630*/  IABS R5, R9 ;  /* 0x0000000900057213 */ /* 0x000fe20000000000 */
[----:B------:R-:W-:Y:S01]  /*0640*/  IMAD R7, R2, R8, R7 ;  /* 0x0000000802077224 */ /* 0x000fe200078e0207 */
[----:B------:R-:W-:-:S03]  /*0650*/  LOP3.LUT R9, R9, R4, RZ, 0x3c, !PT ;  /* 0x0000000409097212 */ /* 0x000fc600078e3cff */
[----:B------:R-:W-:Y:S01]  /*0660*/  IMAD.MOV.U32 R2, RZ, RZ, R5 ;  /* 0x000000ffff027224 */ /* 0x000fe200078e0005 */
[----:B------:R-:W-:Y:S01]  /*0670*/  ISETP.GT.U32.AND P0, PT, R14, R7, PT ;  /* 0x000000070e00720c */ /* 0x000fe20003f04070 */
[----:B------:R-:W-:Y:S01]  /*0680*/  VIADD R5, R10, 0xffffffe ;  /* 0x0ffffffe0a057836 */ /* 0x000fe20000000000 */
[----:B------:R-:W-:Y:S01]  /*0690*/  ISETP.GE.AND P4, PT, R9, RZ, PT ;  /* 0x000000ff0900720c */ /* 0x000fe20003f86270 */
[----:B------:R-:W-:-:S04]  /*06a0*/  IMAD.HI.U32 R3, R3, R2, RZ ;  /* 0x0000000203037227 */ /* 0x000fc800078e00ff */
[----:B------:R-:W-:Y:S01]  /*06b0*/  IMAD R8, R3, R8, R2 ;  /* 0x0000000803087224 */ /* 0x000fe200078e0202 */
[----:B------:R-:W2:Y:S01]  /*06c0*/  F2I.FTZ.U32.TRUNC.NTZ R5, R5 ;  /* 0x0000000500057305 */ /* 0x000ea2000021f000 */
[----:B------:R-:W3:Y:S03]  /*06d0*/  S2R R2, SR_TID.X ;  /* 0x0000000000027919 */ /* 0x000ee60000002100 */
[----:B------:R-:W-:Y:S01]  /*06e0*/  ISETP.GT.U32.AND P3, PT, R14, R8, PT ;  /* 0x000000080e00720c */ /* 0x000fe20003f64070 */
[----:B------:R-:W-:-:S05]  /*06f0*/  @!P0 IMAD.IADD R7, R7, 0x1, -R14 ;  /* 0x0000000107078824 */ /* 0x000fca00078e0a0e */
[----:B------:R-:W-:-:S07]  /*0700*/  ISETP.GT.U32.AND P0, PT, R14, R7, PT ;  /* 0x000000070e00720c */ /* 0x000fce0003f04070 */
[----:B------:R-:W-:Y:S02]  /*0710*/  @!P3 IMAD.IADD R8, R8, 0x1, -R14 ;  /* 0x000000010808b824 */ /* 0x000fe400078e0a0e */
[----:B------:R-:W-:-:S03]  /*0720*/  @!P3 VIADD R3, R3, 0x1 ;  /* 0x000000010303b836 */ /* 0x000fc60000000000 */
[----:B------:R-:W-:Y:S01]  /*0730*/  ISETP.GE.U32.AND P1, PT, R8, R14, PT ;  /* 0x0000000e0800720c */ /* 0x000fe20003f26070 */
[----:B------:R-:W-:Y:S01]  /*0740*/  @!P0 IMAD.IADD R7, R7, 0x1, -R14 ;  /* 0x0000000107078824 */ /* 0x000fe200078e0a0e */
[----:B------:R-:W-:Y:S01]  /*0750*/  ISETP.NE.AND P0, PT, R4, RZ, PT ;  /* 0x000000ff0400720c */ /* 0x000fe20003f05270 */
[----:B--2---:R-:W-:Y:S02]  /*0760*/  IMAD.MOV R8, RZ, RZ, -R5 ;  /* 0x000000ffff087224 */ /* 0x004fe400078e0a05 */
[----:B------:R-:W-:Y:S02]  /*0770*/  @!P2 IMAD.MOV R7, RZ, RZ, -R7 ;  /* 0x000000ffff07a224 */ /* 0x000fe400078e0a07 */
[----:B------:R-:W-:Y:S01]  /*0780*/  IMAD.MOV.U32 R9, RZ, RZ, R8 ;  /* 0x000000ffff097224 */ /* 0x000fe200078e0008 */
[----:B------:R-:W-:Y:S01]  /*0790*/  LOP3.LUT R8, RZ, R4, RZ, 0x33, !PT ;  /* 0x00000004ff087212 */ /* 0x000fe200078e33ff */
[----:B------:R-:W-:Y:S02]  /*07a0*/  IMAD.MOV.U32 R4, RZ, RZ, RZ ;  /* 0x000000ffff047224 */ /* 0x000fe400078e00ff */
[----:B------:R-:W-:Y:S01]  /*07b0*/  IMAD R9, R9, R22, RZ ;  /* 0x0000001609097224 */ /* 0x000fe200078e02ff */
[----:B------:R-:W-:Y:S01]  /*07c0*/  SEL R7, R8, R7, !P0 ;  /* 0x0000000708077207 */ /* 0x000fe20004000000 */
[----:B------:R-:W-:Y:S01]  /*07d0*/  @P1 VIADD R3, R3, 0x1 ;  /* 0x0000000103031836 */ /* 0x000fe20000000000 */
[----:B---3--:R-:W-:Y:S01]  /*07e0*/  SHF.R.U32.HI R11, RZ, 0x2, R2 ;  /* 0x00000002ff0b7819 */ /* 0x008fe20000011602 */
[----:B------:R-:W-:Y:S01]  /*07f0*/  IMAD.HI.U32 R9, R5, R9, R4 ;  /* 0x0000000905097227 */ /* 0x000fe200078e0004 */
[----:B------:R-:W-:-:S02]  /*0800*/  SHF.R.U32.HI R5, RZ, 0x4, R2 ;  /* 0x00000004ff057819 */ /* 0x000fc40000011602 */
[----:B------:R-:W-:Y:S01]  /*0810*/  SGXT.U32 R11, R11, 0x5 ;  /* 0x000000050b0b781a */ /* 0x000fe20000000000 */
[----:B------:R-:W-:Y:S01]  /*0820*/  IMAD.IADD R4, R6, 0x1, R7 ;  /* 0x0000000106047824 */ /* 0x000fe200078e0207 */
[----:B------:R-:W-:Y:S01]  /*0830*/  SGXT.U32 R5, R5, 0x3 ;  /* 0x000000030505781a */ /* 0x000fe20000000000 */
[----:B------:R-:W-:Y:S01]  /*0840*/  @!P4 IMAD.MOV R3, RZ, RZ, -R3 ;  /* 0x000000ffff03c224 */ /* 0x000fe200078e0a03 */
[----:B------:R-:W-:Y:S01]  /*0850*/  IABS R6, R0 ;  /* 0x0000000000067213 */ /* 0x000fe20000000000 */
[----:B------:R-:W-:Y:S01]  /*0860*/  IMAD.SHL.U32 R4, R4, 0x80, RZ ;  /* 0x0000008004047824 */ /* 0x000fe200078e00ff */
[----:B------:R-:W-:Y:S02]  /*0870*/  SHF.R.U32.HI R162, RZ, 0x5, R2 ;  /* 0x00000005ffa27819 */ /* 0x000fe40000011602 */
[----:B------:R-:W-:Y:S01]  /*0880*/  SEL R8, R8, R3, !P0 ;  /* 0x0000000308087207 */ /* 0x000fe20004000000 */
[----:B------:R-:W-:Y:S01]  /*0890*/  IMAD.MOV R15, RZ, RZ, -R6 ;  /* 0x000000ffff0f7224 */ /* 0x000fe200078e0a06 */
[----:B------:R-:W-:-:S02]  /*08a0*/  LOP3.LUT R3, R4, R5, RZ, 0xfc, !PT ;  /* 0x0000000504037212 */ /* 0x000fc400078efcff */
[----:B------:R-:W-:Y:S01]  /*08b0*/  LOP3.LUT R5, R4, R11, RZ, 0xfc, !PT ;  /* 0x0000000b04057212 */ /* 0x000fe200078efcff */
[----:B------:R-:W-:Y:S01]  /*08c0*/  IMAD.SHL.U32 R8, R8, 0x80, RZ ;  /* 0x0000008008087824 */ /* 0x000fe200078e00ff */
[----:B------:R-:W-:Y:S02]  /*08d0*/  LOP3.LUT R6, R4, 0x20, R11, 0xfe, !PT ;  /* 0x0000002004067812 */ /* 0x000fe400078efe0b */
[----:B------:R-:W-:Y:S02]  /*08e0*/  IABS R12, R5 ;  /* 0x00000005000c7213 */ /* 0x000fe40000000000 */
[----:B------:R-:W-:Y:S02]  /*08f0*/  LOP3.LUT R7, R4, 0x40, R11, 0xfe, !PT ;  /* 0x0000004004077812 */ /* 0x000fe400078efe0b */
[----:B------:R-:W-:Y:S01]  /*0900*/  LOP3.LUT R23, R4, 0x60, R11, 0xfe, !PT ;  /* 0x0000006004177812 */ /* 0x000fe200078efe0b */
[----:B------:R-:W-:Y:S01]  /*0910*/  IMAD.HI.U32 R4, R9, R12, RZ ;  /* 0x0000000c09047227 */ /* 0x000fe200078e00ff */
[----:B------:R-:W-:-:S02]  /*0920*/  IABS R10, R6 ;  /* 0x00000006000a7213 */ /* 0x000fc40000000000 */
[----:B------:R-:W-:Y:S01]  /*0930*/  IABS R14, R7 ;  /* 0x00000007000e7213 */ /* 0x000fe20000000000 */
[----:B------:R-:W-:Y:S01]  /*0940*/  IMAD R12, R4, R15, R12 ;  /* 0x0000000f040c7224 */ /* 0x000fe200078e020c */
[----:B------:R-:W-:Y:S02]  /*0950*/  IABS R16, R23 ;  /* 0x0000001700107213 */ /* 0x000fe40000000000 */
[----:B------:R-:W-:Y:S01]  /*0960*/  ISETP.GE.AND P2, PT, R6, RZ, PT ;  /* 0x000000ff0600720c */ /* 0x000fe20003f46270 */
[----:B------:R-:W-:Y:S01]  /*0970*/  IMAD.HI.U32 R6, R9, R10, RZ ;  /* 0x0000000a09067227 */ /* 0x000fe200078e00ff */
[----:B------:R-:W-:Y:S02]  /*0980*/  ISETP.GE.AND P1, PT, R7, RZ, PT ;  /* 0x000000ff0700720c */ /* 0x000fe40003f26270 */
[----:B------:R-:W-:Y:S01]  /*0990*/  ISETP.GT.U32.AND P6, PT, R22, R12, PT ;  /* 0x0000000c1600720c */ /* 0x000fe20003fc4070 */
[----:B------:R-:W-:Y:S01]  /*09a0*/  IMAD.HI.U32 R7, R9, R14, RZ ;  /* 0x0000000e09077227 */ /* 0x000fe200078e00ff */
[----:B------:R-:W-:-:S02]  /*09b0*/  ISETP.GE.AND P0, PT, R5, RZ, PT ;  /* 0x000000ff0500720c */ /* 0x000fc40003f06270 */
[----:B------:R-:W-:Y:S01]  /*09c0*/  LOP3.LUT R4, R11, 0x20, RZ, 0xfc, !PT ;  /* 0x000000200b047812 */ /* 0x000fe200078efcff */
[----:B------:R-:W-:Y:S01]  /*09d0*/  IMAD.HI.U32 R9, R9, R16, RZ ;  /* 0x0000001009097227 */ /* 0x000fe200078e00ff */
[----:B------:R-:W-:Y:S02]  /*09e0*/  LOP3.LUT R24, R8, R11, RZ, 0xfc, !PT ;  /* 0x0000000b08187212 */ /* 0x000fe400078efcff */
[----:B------:R-:W-:Y:S01]  /*09f0*/  LOP3.LUT R25, R8, 0x20, R11, 0xfe, !PT ;  /* 0x0000002008197812 */ /* 0x000fe200078efe0b */
[-C--:B------:R-:W-:Y:S01]  /*0a00*/  IMAD R13, R6, R15.reuse, R10 ;  /* 0x0000000f060d7224 */ /* 0x080fe200078e020a */
[----:B------:R-:W-:Y:S01]  /*0a10*/  LOP3.LUT R6, R11, 0x40, RZ, 0xfc, !PT ;  /* 0x000000400b067812 */ /* 0x000fe200078efcff */
[-C--:B------:R-:W-:Y:S01]  /*0a20*/  IMAD R14, R7, R15.reuse, R14 ;  /* 0x0000000f070e7224 */ /* 0x080fe200078e020e */
[----:B------:R-:W-:Y:S01]  /*0a30*/  LOP3.LUT R7, R11, 0x60, RZ, 0xfc, !PT ;  /* 0x000000600b077812 */ /* 0x000fe200078efcff */
[----:B------:R-:W-:Y:S01]  /*0a40*/  IMAD R15, R9, R15, R16 ;  /* 0x0000000f090f7224 */ /* 0x000fe200078e0210 */
[----:B------:R-:W-:Y:S01]  /*0a50*/  ISETP.GT.U32.AND P3, PT, R22, R13, PT ;  /* 0x0000000d1600720c */ /* 0x000fe20003f64070 */
[----:B------:R-:W-:Y:S01]  /*0a60*/  IMAD.SHL.U32 R5, R2, 0x8, RZ ;  /* 0x0000000802057824 */ /* 0x000fe200078e00ff */
[----:B------:R-:W-:Y:S01]  /*0a70*/  ISETP.GT.U32.AND P4, PT, R22, R14, PT ;  /* 0x0000000e1600720c */ /* 0x000fe20003f84070 */
[----:B------:R-:W-:Y:S01]  /*0a80*/  @!P6 IMAD.IADD R12, R12, 0x1, -R22 ;  /* 0x000000010c0ce824 */ /* 0x000fe200078e0a16 */
[----:B------:R-:W-:Y:S01]  /*0a90*/  ISETP.GT.U32.AND P5, PT, R22, R15, PT ;  /* 0x0000000f1600720c */ /* 0x000fe20003fa4070 */
[----:B------:R-:W-:Y:S01]  /*0aa0*/  IMAD.HI R16, R25, 0x2aaaaaab, RZ ;  /* 0x2aaaaaab19107827 */ /* 0x000fe200078e02ff */
[----:B------:R-:W-:-:S02]  /*0ab0*/  LOP3.LUT R10, R5, 0x18, R2, 0x48, !PT ;  /* 0x00000018050a7812 */ /* 0x000fc400078e4802 */
[----:B------:R-:W-:Y:S02]  /*0ac0*/  LOP3.LUT R27, R8, 0x40, R11, 0xfe, !PT ;  /* 0x00000040081b7812 */ /* 0x000fe400078efe0b */
[----:B------:R-:W-:Y:S01]  /*0ad0*/  ISETP.GT.U32.AND P6, PT, R22, R12, PT ;  /* 0x0000000c1600720c */ /* 0x000fe20003fc4070 */
[--C-:B------:R-:W-:Y:S01]  /*0ae0*/  IMAD R4, R4, 0x20, R10.reuse ;  /* 0x0000002004047824 */ /* 0x100fe200078e020a */
[----:B------:R-:W-:Y:S01]  /*0af0*/  LOP3.LUT R29, R8, 0x60, R11, 0xfe, !PT ;  /* 0x00000060081d7812 */ /* 0x000fe200078efe0b */
[----:B------:R-:W-:Y:S01]  /*0b00*/  IMAD R6, R6, 0x20, R10 ;  /* 0x0000002006067824 */ /* 0x000fe200078e020a */
[----:B------:R-:W-:Y:S01]  /*0b10*/  SHF.R.U32.HI R17, RZ, 0x1f, R16 ;  /* 0x0000001fff117819 */ /* 0x000fe20000011610 */
[--C-:B------:R-:W-:Y:S01]  /*0b20*/  IMAD R7, R7, 0x20, R10.reuse ;  /* 0x0000002007077824 */ /* 0x100fe200078e020a */
[----:B------:R-:W-:Y:S01]  /*0b30*/  LOP3.LUT R160, R162, 0x7fffffc, RZ, 0xc0, !PT ;  /* 0x07fffffca2a07812 */ /* 0x000fe200078ec0ff */
[----:B------:R-:W-:Y:S01]  /*0b40*/  IMAD R9, R11, 0x20, R10 ;  /* 0x000000200b097824 */ /* 0x000fe200078e020a */
[----:B------:R-:W-:Y:S01]  /*0b50*/  LEA.HI R16, R16, R17, RZ, 0x17 ;  /* 0x0000001110107211 */ /* 0x000fe200078fb8ff */
[----:B------:R-:W-:Y:S01]  /*0b60*/  IMAD.HI R10, R24, 0x2aaaaaab, RZ ;  /* 0x2aaaaaab180a7827 */ /* 0x000fe200078e02ff */
[----:B------:R-:W-:-:S02]  /*0b70*/  LEA R39, R6, UR18, 0x1 ;  /* 0x0000001206277c11 */ /* 0x000fc4000f8e08ff */
[----:B------:R-:W-:Y:S01]  /*0b80*/  LEA R41, R7, UR18, 0x1 ;  /* 0x0000001207297c11 */ /* 0x000fe2000f8e08ff */
[----:B------:R-:W-:Y:S01]  /*0b90*/  IMAD.HI R18, R27, 0x2aaaaaab, RZ ;  /* 0x2aaaaaab1b127827 */ /* 0x000fe200078e02ff */
[----:B------:R-:W-:-:S03]  /*0ba0*/  SHF.R.U32.HI R11, RZ, 0x1f, R10 ;  /* 0x0000001fff0b7819 */ /* 0x000fc6000001160a */
[----:B------:R-:W-:Y:S01]  /*0bb0*/  @!P3 IMAD.IADD R13, R13, 0x1, -R22 ;  /* 0x000000010d0db824 */ /* 0x000fe200078e0a16 */
[----:B------:R-:W-:Y:S01]  /*0bc0*/  SHF.R.U32.HI R19, RZ, 0x1f, R18 ;  /* 0x0000001fff137819 */ /* 0x000fe20000011612 */
[--C-:B------:R-:W-:Y:S01]  /*0bd0*/  @!P4 IMAD.IADD R14, R14, 0x1, -R22.reuse ;  /* 0x000000010e0ec824 */ /* 0x100fe200078e0a16 */
[----:B------:R-:W-:Y:S01]  /*0be0*/  LEA.HI R11, R10, R11, RZ, 0x17 ;  /* 0x0000000b0a0b7211 */ /* 0x000fe200078fb8ff */
[--C-:B------:R-:W-:Y:S01]  /*0bf0*/  @!P5 IMAD.IADD R15, R15, 0x1, -R22.reuse ;  /* 0x000000010f0fd824 */ /* 0x100fe200078e0a16 */
[----:B------:R-:W-:Y:S01]  /*0c00*/  ISETP.GT.U32.AND P5, PT, R22, R13, PT ;  /* 0x0000000d1600720c */ /* 0x000fe20003fa4070 */
[----:B------:R-:W-:Y:S01]  /*0c10*/  @!P6 IMAD.IADD R12, R12, 0x1, -R22 ;  /* 0x000000010c0ce824 */ /* 0x000fe200078e0a16 */
[C---:B------:R-:W-:Y:S01]  /*0c20*/  ISETP.GT.U32.AND P4, PT, R22.reuse, R14, PT ;  /* 0x0000000e1600720c */ /* 0x040fe20003f84070 */
[----:B------:R-:W-:Y:S01]  /*0c30*/  IMAD R17, R11, -0xc00, R24 ;  /* 0xfffff4000b117824 */ /* 0x000fe200078e0218 */
[----:B------:R-:W-:Y:S01]  /*0c40*/  ISETP.GT.U32.AND P3, PT, R22, R15, PT ;  /* 0x0000000f1600720c */ /* 0x000fe20003f64070 */
[----:B------:R-:W-:Y:S01]  /*0c50*/  IMAD.HI R20, R29, 0x2aaaaaab, RZ ;  /* 0x2aaaaaab1d147827 */ /* 0x000fe200078e02ff */
[----:B------:R-:W-:-:S02]  /*0c60*/  LEA.HI R18, R18, R19, RZ, 0x17 ;  /* 0x0000001312127211 */ /* 0x000fc400078fb8ff */
[----:B------:R-:W-:Y:S01]  /*0c70*/  ISETP.GE.AND P6, PT, R23, RZ, PT ;  /* 0x000000ff1700720c */ /* 0x000fe20003fc6270 */
[----:B------:R-:W-:Y:S01]  /*0c80*/  IMAD R19, R16, -0xc00, R25 ;  /* 0xfffff40010137824 */ /* 0x000fe200078e0219 */
[----:B------:R-:W-:Y:S01]  /*0c90*/  SHF.R.U32.HI R21, RZ, 0x1f, R20 ;  /* 0x0000001fff157819 */ /* 0x000fe20000011614 */
[----:B------:R-:W2:Y:S01]  /*0ca0*/  LDC.64 R24, c[0x0][0x218] ;  /* 0x00008600ff187b82 */ /* 0x000ea20000000a00 */
[----:B------:R-:W-:Y:S01]  /*0cb0*/  @!P0 IMAD.MOV R12, RZ, RZ, -R12 ;  /* 0x000000ffff0c8224 */ /* 0x000fe200078e0a0c */
[----:B------:R-:W-:Y:S01]  /*0cc0*/  LOP3.LUT R11, RZ, R0, RZ, 0x33, !PT ;  /* 0x00000000ff0b7212 */ /* 0x000fe200078e33ff */
[--C-:B------:R-:W-:Y:S01]  /*0cd0*/  @!P5 IMAD.IADD R13, R13, 0x1, -R22.reuse ;  /* 0x000000010d0dd824 */ /* 0x100fe200078e0a16 */
[----:B------:R-:W-:Y:S01]  /*0ce0*/  LEA.HI R20, R20, R21, RZ, 0x17 ;  /* 0x0000001514147211 */ /* 0x000fe200078fb8ff */
[--C-:B------:R-:W-:Y:S01]  /*0cf0*/  @!P4 IMAD.IADD R14, R14, 0x1, -R22.reuse ;  /* 0x000000010e0ec824 */ /* 0x100fe200078e0a16 */
[----:B------:R-:W-:Y:S01]  /*0d00*/  LOP3.LUT R10, R5, 0x18, RZ, 0xc0, !PT ;  /* 0x00000018050a7812 */ /* 0x000fe200078ec0ff */
[----:B------:R-:W-:Y:S01]  /*0d10*/  @!P3 IMAD.IADD R15, R15, 0x1, -R22 ;  /* 0x000000010f0fb824 */ /* 0x000fe200078e0a16 */
[----:B------:R-:W-:Y:S01]  /*0d20*/  ISETP.NE.AND P3, PT, R0, RZ, PT ;  /* 0x000000ff0000720c */ /* 0x000fe20003f65270 */
[----:B------:R-:W-:-:S02]  /*0d30*/  @!P2 IMAD.MOV R13, RZ, RZ, -R13 ;  /* 0x000000ffff0da224 */ /* 0x000fc400078e0a0d */
[----:B------:R-:W-:Y:S02]  /*0d40*/  @!P1 IMAD.MOV R14, RZ, RZ, -R14 ;  /* 0x000000ffff0e9224 */ /* 0x000fe400078e0a0e */
[----:B------:R-:W-:Y:S01]  /*0d50*/  @!P6 IMAD.MOV R15, RZ, RZ, -R15 ;  /* 0x000000ffff0fe224 */ /* 0x000fe200078e0a0f */
[C---:B------:R-:W-:Y:S01]  /*0d60*/  SEL R35, R11.reuse, R13, !P3 ;  /* 0x0000000d0b237207 */ /* 0x040fe20005800000 */
[----:B------:R-:W-:Y:S01]  /*0d70*/  IMAD R21, R18, -0xc00, R27 ;  /* 0xfffff40012157824 */ /* 0x000fe200078e021b */
[C---:B------:R-:W-:Y:S01]  /*0d80*/  SEL R27, R11.reuse, R12, !P3 ;  /* 0x0000000c0b1b7207 */ /* 0x040fe20005800000 */
[----:B------:R-:W-:Y:S01]  /*0d90*/  IMAD R23, R20, -0xc00, R29 ;  /* 0xfffff40014177824 */ /* 0x000fe200078e021d */
[----:B------:R-:W-:Y:S01]  /*0da0*/  SEL R37, R11, R14, !P3 ;  /* 0x0000000e0b257207 */ /* 0x000fe20005800000 */
[--C-:B------:R-:W-:Y:S01]  /*0db0*/  IMAD R29, R19, 0xc00, R10.reuse ;  /* 0x00000c00131d7824 */ /* 0x100fe200078e020a */
[----:B------:R-:W-:Y:S01]  /*0dc0*/  SEL R11, R11, R15, !P3 ;  /* 0x0000000f0b0b7207 */ /* 0x000fe20005800000 */
[----:B------:R-:W-:-:S02]  /*0dd0*/  IMAD R31, R21, 0xc00, R10 ;  /* 0x00000c00151f7824 */ /* 0x000fc400078e020a */
[--C-:B------:R-:W-:Y:S02]  /*0de0*/  IMAD R19, R27, 0xc00, R10.reuse ;  /* 0x00000c001b137824 */ /* 0x100fe400078e020a */
[--C-:B------:R-:W-:Y:S02]  /*0df0*/  IMAD R13, R23, 0xc00, R10.reuse ;  /* 0x00000c00170d7824 */ /* 0x100fe400078e020a */
[--C-:B------:R-:W-:Y:S01]  /*0e00*/  IMAD R21, R35, 0xc00, R10.reuse ;  /* 0x00000c0023157824 */ /* 0x100fe200078e020a */
[----:B------:R-:W-:Y:S01]  /*0e10*/  LEA R35, R9, UR18, 0x1 ;  /* 0x0000001209237c11 */ /* 0x000fe2000f8e08ff */
[--C-:B------:R-:W-:Y:S01]  /*0e20*/  IMAD R23, R37, 0xc00, R10.reuse ;  /* 0x00000c0025177824 */ /* 0x100fe200078e020a */
[----:B------:R-:W-:Y:S01]  /*0e30*/  LEA R37, R4, UR18, 0x1 ;  /* 0x0000001204257c11 */ /* 0x000fe2000f8e08ff */
[----:B------:R-:W-:Y:S02]  /*0e40*/  IMAD R11, R11, 0xc00, R10 ;  /* 0x00000c000b0b7824 */ /* 0x000fe400078e020a */
[----:B--2---:R-:W-:-:S04]  /*0e50*/  IMAD.WIDE R18, R19, 0x2, R24 ;  /* 0x0000000213127825 */ /* 0x004fc800078e0218 */
[----:B------:R-:W-:Y:S01]  /*0e60*/  IMAD R17, R17, 0xc00, R10 ;  /* 0x00000c0011117824 */ /* 0x000fe200078e020a */
[----:B------:R-:W-:Y:S01]  /*0e70*/  @!PT LDS RZ, [RZ] ;  /* 0x00000000fffff984 */ /* 0x000fe20000000800 */
[----:B------:R-:W-:Y:S01]  /*0e80*/  @!PT LDS RZ, [RZ] ;  /* 0x00000000fffff984 */ /* 0x000fe20000000800 */
[----:B------:R-:W-:Y:S01]  /*0e90*/  @!PT LDS RZ, [RZ] ;  /* 0x00000000fffff984 */ /* 0x000fe20000000800 */
[----:B------:R-:W-:Y:S01]  /*0ea0*/  LDGSTS.E.BYPASS.128 [R35], desc[UR22][R18.64] ;  /* 0x0000000012237fae */ /* 0x000fe2000b901c56 */
[----:B------:R-:W-:Y:S01]  /*0eb0*/  IMAD.WIDE R20, R21, 0x2, R24 ;  /* 0x0000000215147825 */ /* 0x000fe200078e0218 */
[----:B------:R-:W-:-:S03]  /*0ec0*/  IADD3 R10, P0, R18, 0x80, RZ ;  /* 0x00000080120a7810 */ /* 0x000fc60007f1e0ff */
[--C-:B------:R-:W-:Y:S01]  /*0ed0*/  IMAD.WIDE R22, R23, 0x2, R24.reuse ;  /* 0x0000000217167825 */ /* 0x100fe200078e0218 */
[----:B------:R-:W-:Y:S03]  /*0ee0*/  LDGSTS.E.BYPASS.128 [R37], desc[UR22][R20.64] ;  /* 0x0000000014257fae */ /* 0x000fe6000b901c56 */
[----:B------:R-:W-:Y:S01]  /*0ef0*/  IMAD.WIDE R24, R11, 0x2, R24 ;  /* 0x000000020b187825 */ /* 0x000fe200078e0218 */
[----:B------:R-:W-:Y:S01]  /*0f00*/  LDGSTS.E.BYPASS.128 [R39], desc[UR22][R22.64] ;  /* 0x0000000016277fae */ /* 0x000fe2000b901c56 */
[----:B------:R-:W-:Y:S02]  /*0f10*/  IADD3 R11, P1, R20, 0x80, RZ ;  /* 0x00000080140b7810 */ /* 0x000fe40007f3e0ff */
[--C-:B-----5:R-:W-:Y:S01]  /*0f20*/  IMAD.WIDE R26, R17, 0x2, R32.reuse ;  /* 0x00000002111a7825 */ /* 0x120fe200078e0220 */
[----:B------:R-:W-:Y:S03]  /*0f30*/  LDGSTS.E.BYPASS.128 [R41], desc[UR22][R24.64] ;  /* 0x0000000018297fae */ /* 0x000fe6000b901c56 */
[--C-:B------:R-:W-:Y:S01]  /*0f40*/  IMAD.WIDE R28, R29, 0x2, R32.reuse ;  /* 0x000000021d1c7825 */ /* 0x100fe200078e0220 */
[----:B------:R-:W0:Y:S03]  /*0f50*/  LDGDEPBAR ;  /* 0x00000000000079af */ /* 0x000e260000000000 */
[----:B------:R-:W-:Y:S01]  /*0f60*/  IMAD.WIDE R30, R31, 0x2, R32 ;  /* 0x000000021f1e7825 */ /* 0x000fe200078e0220 */
[----:B------:R-:W-:Y:S01]  /*0f70*/  LDGSTS.E.BYPASS.128 [R35+0x6000], desc[UR22][R26.64] ;  /* 0x060000001a237fae */ /* 0x000fe2000b901c56 */
[----:B------:R-:W-:-:S02]  /*0f80*/  IADD3 R153, P2, R28, 0x80, RZ ;  /* 0x000000801c997810 */ /* 0x000fc40007f5e0ff */
[----:B------:R-:W-:Y:S01]  /*0f90*/  IMAD.WIDE R32, R13, 0x2, R32 ;  /* 0x000000020d207825 */ /* 0x000fe200078e0220 */
[----:B------:R-:W-:Y:S03]  /*0fa0*/  LDGSTS.E.BYPASS.128 [R37+0x6000], desc[UR22][R28.64] ;  /* 0x060000001c257fae */ /* 0x000fe6000b901c56 */
[----:B------:R-:W-:Y:S01]  /*0fb0*/  IMAD.X R12, RZ, RZ, R19, P0 ;  /* 0x000000ffff0c7224 */ /* 0x000fe200000e0613 */
[----:B------:R-:W-:Y:S01]  /*0fc0*/  LDGSTS.E.BYPASS.128 [R39+0x6000], desc[UR22][R30.64] ;  /* 0x060000001e277fae */ /* 0x000fe2000b901c56 */
[----:B------:R-:W-:Y:S01]  /*0fd0*/  IADD3 R13, P0, R22, 0x80, RZ ;  /* 0x00000080160d7810 */ /* 0x000fe20007f1e0ff */
[----:B------:R-:W-:Y:S01]  /*0fe0*/  IMAD.X R14, RZ, RZ, R21, P1 ;  /* 0x000000ffff0e7224 */ /* 0x000fe200008e0615 */
[----:B------:R-:W-:Y:S01]  /*0ff0*/  IADD3 R15, P1, R24, 0x80, RZ ;  /* 0x00000080180f7810 */ /* 0x000fe20007f3e0ff */
[----:B------:R-:W-:Y:S01]  /*1000*/  LDGSTS.E.BYPASS.128 [R41+0x6000], desc[UR22][R32.64] ;  /* 0x0600000020297fae */ /* 0x000fe2000b901c56 */
[----:B------:R-:W-:-:S02]  /*1010*/  IMAD.X R157, RZ, RZ, R29, P2 ;  /* 0x000000ffff9d7224 */ /* 0x000fc400010e061d */
[----:B------:R-:W-:Y:S01]  /*1020*/  IMAD.X R16, RZ, RZ, R23, P0 ;  /* 0x000000ffff107224 */ /* 0x000fe200000e0617 */
[----:B------:R-:W0:Y:S01]  /*1030*/  LDGDEPBAR ;  /* 0x00000000000079af */ /* 0x000e220000000000 */
[----:B------:R-:W-:Y:S01]  /*1040*/  BAR.SYNC.DEFER_BLOCKING 0x0 ;  /* 0x0000000000007b1d */ /* 0x000fe20000010000 */
[----:B------:R-:W-:Y:S01]  /*1050*/  IADD3 R17, P0, R26, 0x80, RZ ;  /* 0x000000801a117810 */ /* 0x000fe20007f1e0ff */
[----:B------:R-:W-:Y:S01]  /*1060*/  IMAD.X R152, RZ, RZ, R25, P1 ;  /* 0x000000ffff987224 */ /* 0x000fe200008e0619 */
[----:B------:R-:W-:-:S03]  /*1070*/  IADD3 R155, P1, R30, 0x80, RZ ;  /* 0x000000801e9b7810 */ /* 0x000fc60007f3e0ff */
[----:B------:R-:W-:Y:S01]  /*1080*/  IMAD.X R154, RZ, RZ, R27, P0 ;  /* 0x000000ffff9a7224 */ /* 0x000fe200000e061b */
[----:B------:R-:W-:Y:S01]  /*1090*/  IADD3 R156, P0, R32, 0x80, RZ ;  /* 0x00000080209c7810 */ /* 0x000fe20007f1e0ff */
[----:B------:R-:W-:-:S04]  /*10a0*/  IMAD.X R158, RZ, RZ, R31, P1 ;  /* 0x000000ffff9e7224 */ /* 0x000fc800008e061f */
[----:B------:R-:W-:Y:S01]  /*10b0*/  IMAD.X R159, RZ, RZ, R33, P0 ;  /* 0x000000ffff9f7224 */ /* 0x000fe200000e0621 */
[----:B------:R-:W-:Y:S01]  /*10c0*/  @!PT LDS RZ, [RZ] ;  /* 0x00000000fffff984 */ /* 0x000fe20000000800 */
[----:B------:R-:W-:Y:S01]  /*10d0*/  @!PT LDS RZ, [RZ] ;  /* 0x00000000fffff984 */ /* 0x000fe20000000800 */
[----:B------:R-:W-:Y:S01]  /*10e0*/  @!PT LDS RZ, [RZ] ;  /* 0x00000000fffff984 */ /* 0x000fe20000000800 */
[----:B------:R-:W-:Y:S04]  /*10f0*/  LDGSTS.E.BYPASS.128 [R35+0x2000], desc[UR22][R18.64+0x40] ;  /* 0x0200004012237fae */ /* 0x000fe8000b901c56 */
[----:B------:R-:W-:Y:S04]  /*1100*/  LDGSTS.E.BYPASS.128 [R37+0x2000], desc[UR22][R20.64+0x40] ;  /* 0x0200004014257fae */ /* 0x000fe8000b901c56 */
[----:B------:R-:W-:Y:S04]  /*1110*/  LDGSTS.E.BYPASS.128 [R39+0x2000], desc[UR22][R22.64+0x40] ;  /* 0x0200004016277fae */ /* 0x000fe8000b901c56 */
[----:B------:R2:W-:Y:S04]  /*1120*/  LDGSTS.E.BYPASS.128 [R41+0x2000], desc[UR22][R24.64+0x40] ;  /* 0x0200004018297fae */ /* 0x0005e8000b901c56 */
[----:B------:R-:W0:Y:S04]  /*1130*/  LDGDEPBAR ;  /* 0x00000000000079af */ /* 0x000e280000000000 */
[----:B------:R3:W-:Y:S04]  /*1140*/  LDGSTS.E.BYPASS.128 [R35+0x8000], desc[UR22][R26.64+0x40] ;  /* 0x080000401a237fae */ /* 0x0007e8000b901c56 */
[----:B------:R4:W-:Y:S01]  /*1150*/  LDGSTS.E.BYPASS.128 [R37+0x8000], desc[UR22][R28.64+0x40] ;  /* 0x080000401c257fae */ /* 0x0009e2000b901c56 */
[----:B--2---:R-:W-:-:S03]  /*1160*/  CS2R R24, SRZ ;  /* 0x0000000000187805 */ /* 0x004fc6000001ff00 */
[----:B------:R2:W-:Y:S04]  /*1170*/  LDGSTS.E.BYPASS.128 [R39+0x8000], desc[UR22][R30.64+0x40] ;  /* 0x080000401e277fae */ /* 0x0005e8000b901c56 */
[----:B------:R5:W-:Y:S01]  /*1180*/  LDGSTS.E.BYPASS.128 [R41+0x8000], desc[UR22][R32.64+0x40] ;  /* 0x0800004020297fae */ /* 0x000be2000b901c56 */
[----:B-1-3--:R-:W-:Y:S02]  /*1190*/  CS2R R26, SRZ ;  /* 0x00000000001a7805 */ /* 0x00afe4000001ff00 */
[----:B------:R-:W-:Y:S01]  /*11a0*/  CS2R R34, SRZ ;  /* 0x0000000000227805 */ /* 0x000fe2000001ff00 */
[----:B------:R-:W0:Y:S01]  /*11b0*/  LDGDEPBAR ;  /* 0x00000000000079af */ /* 0x000e220000000000 */
[----:B----4-:R-:W-:Y:S02]  /*11c0*/  CS2R R28, SRZ ;  /* 0x00000000001c7805 */ /* 0x010fe4000001ff00 */
[----:B------:R-:W-:-:S02]  /*11d0*/  CS2R R36, SRZ ;  /* 0x0000000000247805 */ /* 0x000fc4000001ff00 */
[----:B--2---:R-:W-:Y:S02]  /*11e0*/  CS2R R30, SRZ ;  /* 0x00000000001e7805 */ /* 0x004fe4000001ff00 */
[----:B------:R-:W-:Y:S02]  /*11f0*/  CS2R R38, SRZ ;  /* 0x0000000000267805 */ /* 0x000fe4000001ff00 */
[----:B-----5:R-:W-:Y:S02]  /*1200*/  CS2R R32, SRZ ;  /* 0x0000000000207805 */ /* 0x020fe4000001ff00 */
[----:B------:R-:W-:-:S07]  /*1210*/  CS2R R40, SRZ ;  /* 0x0000000000287805 */ /* 0x000fce000001ff00 */
.L_x_0:
[----:B------:R-:W1:Y:S01]  /*1220*/  SHFL.IDX PT, R18, R160, RZ, 0x1f ;  /* 0x00001fffa0127589 */ /* 0x000e6200000e0000 */
[----:B------:R-:W-:Y:S01]  /*1230*/  UIADD3 UR20, UR20, 0x1, URZ ;  /* 0x0000000114147890 */ /* 0x000fe2000fffe03f */
[----:B------:R-:W-:-:S04]  /*1240*/  DEPBAR.LE SB0, 0x2 ;  /* 0x000080800000791a */ /* 0x000fc80000000000 */
[----:B------:R-:W-:Y:S01]  /*1250*/  UISETP.GE.AND UP0, UPT, UR20, 0x3, UPT ;  /* 0x000000031400788c */ /* 0x000fe2000bf06270 */
[----:B------:R-:W-:Y:S01]  /*1260*/  BAR.SYNC.DEFER_BLOCKING 0x0 ;  /* 0x0000000000007b1d */ /* 0x000fe20000010000 */
[----:B------:R-:W-:Y:S01]  /*1270*/  UIADD3 UR19, UR19, 0x1, URZ ;  /* 0x0000000113137890 */ /* 0x000fe2000fffe03f */
[----:B------:R-:W-:Y:S01]  /*1280*/  VIADD R161, R161, 0x20 ;  /* 0x00000020a1a17836 */ /* 0x000fe20000000000 */
[----:B------:R-:W-:Y:S01]  /*1290*/  USEL UR20, UR20, URZ, !UP0 ;  /* 0x0000003f14147287 */ /* 0x000fe2000c000000 */
[----:B------:R-:W-:Y:S02]  /*12a0*/  IADD3 R164, P1, R10, UR4, RZ ;  /* 0x000000040aa47c10 */ /* 0x000fe4000ff3e0ff */
[----:B------:R-:W-:Y:S01]  /*12b0*/  UMOV UR15, 0x80000020 ;  /* 0x80000020000f7882 */ /* 0x000fe20000000000 */
[----:B------:R-:W-:Y:S01]  /*12c0*/  UMOV UR9, 0x80000020 ;  /* 0x8000002000097882 */ /* 0x000fe20000000000 */
[----:B------:R-:W-:Y:S02]  /*12d0*/  ISETP.GE.U32.AND P0, PT, R161, 0xbc0, PT ;  /* 0x00000bc0a100780c */ /* 0x000fe40003f06070 */
[----:B------:R-:W-:-:S02]  /*12e0*/  IADD3.X R165, R12, UR5, RZ, P1, !PT ;  /* 0x000000050ca57c10 */ /* 0x000fc40008ffe4ff */
[----:B------:R-:W-:-:S04]  /*12f0*/  IADD3 R20, P1, R11, UR4, RZ ;  /* 0x000000040b147c10 */ /* 0x000fc8000ff3e0ff */
[----:B------:R-:W-:Y:S02]  /*1300*/  IADD3.X R21, R14, UR5, RZ, P1, !PT ;  /* 0x000000050e157c10 */ /* 0x000fe40008ffe4ff */
[----:B-1----:R-:W-:Y:S02]  /*1310*/  R2UR UR6, R18 ;  /* 0x00000000120672ca */ /* 0x002fe400000e0000 */
[----:B------:R-:W-:Y:S01]  /*1320*/  IADD3 R18, P1, R13, UR4, RZ ;  /* 0x000000040d127c10 */ /* 0x000fe2000ff3e0ff */
[----:B------:R-:W-:-:S03]  /*1330*/  WARPGROUP.ARRIVE ;  /* 0x00000000000079c5 */ /* 0x000fc60000000000 */
[----:B------:R-:W-:-:S07]  /*1340*/  IADD3.X R19, R16, UR5, RZ, P1, !PT ;  /* 0x0000000510137c10 */ /* 0x000fce0008ffe4ff */
[----:B------:R-:W-:Y:S02]  /*1350*/  USHF.L.U32 UR7, UR6, 0x6, URZ ;  /* 0x0000000606077899 */ /* 0x000fe4000800063f */
[----:B------:R-:W-:Y:S02]  /*1360*/  ULEA UR6, UR20, UR18, 0xd ;  /* 0x0000001214067291 */ /* 0x000fe4000f8e683f */
[----:B------:R-:W-:Y:S02]  /*1370*/  ULOP3.LUT UR7, UR7, 0xc0, URZ, 0xc0, !UPT ;  /* 0x000000c007077892 */ /* 0x000fe4000f8ec03f */
[----:B------:R-:W-:Y:S02]  /*1380*/  USHF.R.U32.HI UR8, URZ, 0x4, UR6 ;  /* 0x000000043f087899 */ /* 0x000fe40008011606 */
[----:B------:R-:W-:Y:S02]  /*1390*/  UIADD3 UR6, UR6, 0x6000, URZ ;  /* 0x0000600006067890 */ /* 0x000fe4000fffe03f */
[----:B------:R-:W-:-:S02]  /*13a0*/  ULOP3.LUT UR8, UR8, 0x3fff, URZ, 0xc0, !UPT ;  /* 0x00003fff08087892 */ /* 0x000fc4000f8ec03f */
[----:B------:R-:W-:Y:S02]  /*13b0*/  USHF.R.U32.HI UR6, URZ, 0x4, UR6 ;  /* 0x000000043f067899 */ /* 0x000fe40008011606 */
[----:B------:R-:W-:Y:S02]  /*13c0*/  UIADD3 UR16, UP0, UR7, UR8, URZ ;  /* 0x0000000807107290 */ /* 0x000fe4000ff1e03f */
[----:B------:R-:W-:Y:S02]  /*13d0*/  ULOP3.LUT UR6, UR6, 0x3fff, URZ, 0xc0, !UPT ;  /* 0x00003fff06067892 */ /* 0x000fe4000f8ec03f */
[----:B------:R-:W-:Y:S02]  /*13e0*/  UIADD3.X UR17, URZ, URZ, URZ, UP0, !UPT ;  /* 0x0000003f3f117290 */ /* 0x000fe400087fe43f */
[----:B------:R-:W-:Y:S02]  /*13f0*/  ULOP3.LUT UR14, UR6, 0x2000000, URZ, 0xfc, !UPT ;  /* 0x02000000060e7892 */ /* 0x000fe4000f8efc3f */
[----:B------:R-:W-:-:S02]  /*1400*/  ULOP3.LUT UR12, UR16, 0x2000000, URZ, 0xfc, !UPT ;  /* 0x02000000100c7892 */ /* 0x000fc4000f8efc3f */
[----:B------:R-:W-:Y:S01]  /*1410*/  ULOP3.LUT UR13, UR17, 0x80000020, URZ, 0xfc, !UPT ;  /* 0x80000020110d7892 */ /* 0x000fe2000f8efc3f */
[----:B------:R-:W-:Y:S01]  /*1420*/  UMOV UR8, 0x2000002 ;  /* 0x0200000200087882 */ /* 0x000fe20000000000 */
[----:B------:R-:W-:Y:S01]  /*1430*/  UMOV UR7, URZ ;  /* 0x0000003f00077c82 */ /* 0x000fe20008000000 */
[----:B------:R-:W-:Y:S02]  /*1440*/  UISETP.GE.AND UP0, UPT, UR19, 0x3, UPT ;  /* 0x000000031300788c */ /* 0x000fe4000bf06270 */
[----:B------:R-:W-:Y:S02]  /*1450*/  UIADD3.64 UR10, UR6, UR8, URZ ;  /* 0x00000008060a7297 */ /* 0x000fe4000fffe03f */
[----:B------:R-:W-:Y:S02]  /*1460*/  UIADD3.64 UR8, UR16, UR8, URZ ;  /* 0x0000000810087297 */ /* 0x000fe4000fffe03f */
[----:B------:R-:W-:Y:S01]  /*1470*/  HGMMA.64x128x16.F32.BF16 R88, gdesc[UR12], R88 ;  /* 0x01e000000c5879f0 */ /* 0x000fe20008701858 */
[----:B------:R-:W-:Y:S01]  /*1480*/  UMOV UR12, 0x2000100 ;  /* 0x02000100000c7882 */ /* 0x000fe20000000000 */
[----:B------:R-:W-:Y:S01]  /*1490*/  UMOV UR13, 0x80000020 ;  /* 0x80000020000d7882 */ /* 0x000fe20000000000 */
[----:B------:R-:W-:-:S02]  /*14a0*/  USEL UR19, UR19, URZ, !UP0 ;  /* 0x0000003f13137287 */ /* 0x000fc4000c000000 */
[----:B------:R-:W-:Y:S02]  /*14b0*/  UIADD3.64 UR12, UR16, UR12, URZ ;  /* 0x0000000c100c7297 */ /* 0x000fe4000fffe03f */
[----:B------:R-:W-:-:S06]  /*14c0*/  ULEA UR6, UR19, UR18, 0xd ;  /* 0x0000001213067291 */ /* 0x000fcc000f8e683f */
[----:B------:R-:W-:Y:S02]  /*14d0*/  LEA R23, R9, UR6, 0x1 ;  /* 0x0000000609177c11 */ /* 0x000fe4000f8e08ff */
[----:B------:R-:W-:Y:S01]  /*14e0*/  LEA R163, R4, UR6, 0x1 ;  /* 0x0000000604a37c11 */ /* 0x000fe2000f8e08ff */
[----:B------:R-:W-:-:S12]  /*14f0*/  HGMMA.64x128x16.F32.BF16 R88, gdesc[UR8], R88 ;  /* 0x01e00000085879f0 */ /* 0x000fd80008701858 */
[----:B------:R-:W-:Y:S01]  /*1500*/  HGMMA.64x128x16.F32.BF16 R24, gdesc[UR12], R24 ;  /* 0x01e000000c1879f0 */ /* 0x000fe20008701818 */
[----:B------:R-:W-:Y:S01]  /*1510*/  UMOV UR8, 0x2000102 ;  /* 0x0200010200087882 */ /* 0x000fe20000000000 */
[----:B------:R-:W-:Y:S02]  /*1520*/  UMOV UR9, 0x80000020 ;  /* 0x8000002000097882 */ /* 0x000fe40000000000 */
[----:B------:R-:W-:-:S09]  /*1530*/  UIADD3.64 UR8, UR16, UR8, URZ ;  /* 0x0000000810087297 */ /* 0x000fd2000fffe03f */
[----:B------:R-:W-:Y:S03]  /*1540*/  HGMMA.64x128x16.F32.BF16 R24, gdesc[UR8], R24, gsb0 ;  /* 0x01e00000081879f0 */ /* 0x000fe60008001818 */
[----:B------:R-:W-:Y:S02]  /*1550*/  WARPGROUP.DEPBAR.LE gsb0, 0x1 ;  /* 0x00008000000079c5 */ /* 0x000fe40000010100 */
[----:B------:R-:W-:Y:S06]  /*1560*/  BAR.SYNC.DEFER_BLOCKING 0x0 ;  /* 0x0000000000007b1d */ /* 0x000fec0000010000 */
[----:B------:R-:W-:Y:S01]  /*1570*/  @!PT LDS RZ, [RZ] ;  /* 0x00000000fffff984 */ /* 0x000fe20000000800 */
[----:B------:R-:W-:Y:S01]  /*1580*/  @!PT LDS RZ, [RZ] ;  /* 0x00000000fffff984 */ /* 0x000fe20000000800 */
[----:B------:R-:W-:Y:S01]  /*1590*/  @!PT LDS RZ, [RZ] ;  /* 0x00000000fffff984 */ /* 0x000fe20000000800 */
[----:B------:R1:W-:Y:S04]  /*15a0*/  LDGSTS.E.BYPASS.128 [R23], desc[UR22][R164.64], !P0 ;  /* 0x00000000a4177fae */ /* 0x0003e8000c101c56 */
[----:B------:R-:W-:Y:S01]  /*15b0*/  LDGSTS.E.BYPASS.128 [R163], desc[UR22][R20.64], !P0 ;  /* 0x0000000014a37fae */ /* 0x000fe2000c101c56 */
[----:B-1----:R-:W-:-:S02]  /*15c0*/  LEA R164, R6, UR6, 0x1 ;  /* 0x0000000606a47c11 */ /* 0x002fc4000f8e08ff */
[----:B------:R-:W-:-:S03]  /*15d0*/  LEA R165, R7, UR6, 0x1 ;  /* 0x0000000607a57c11 */ /* 0x000fc6000f8e08ff */
[----:B------:R1:W-:Y:S02]  /*15e0*/  LDGSTS.E.BYPASS.128 [R164], desc[UR22][R18.64], !P0 ;  /* 0x0000000012a47fae */ /* 0x0003e4000c101c56 */
[----:B-1----:R-:W-:-:S04]  /*15f0*/  IADD3 R18, P1, R15, UR4, RZ ;  /* 0x000000040f127c10 */ /* 0x002fc8000ff3e0ff */
[----:B------:R-:W-:Y:S02]  /*1600*/  IADD3.X R19, R152, UR5, RZ, P1, !PT ;  /* 0x0000000598137c10 */ /* 0x000fe40008ffe4ff */
[----:B------:R-:W-:-:S03]  /*1610*/  IADD3 R20, P1, R17, UR4, RZ ;  /* 0x0000000411147c10 */ /* 0x000fc6000ff3e0ff */
[----:B------:R-:W-:Y:S01]  /*1620*/  LDGSTS.E.BYPASS.128 [R165], desc[UR22][R18.64], !P0 ;  /* 0x0000000012a57fae */ /* 0x000fe2000c101c56 */
[----:B------:R-:W-:Y:S02]  /*1630*/  IADD3.X R21, R154, UR5, RZ, P1, !PT ;  /* 0x000000059a157c10 */ /* 0x000fe40008ffe4ff */
[----:B------:R-:W-:Y:S01]  /*1640*/  IADD3 R22, P1, R153, UR4, RZ ;  /* 0x0000000499167c10 */ /* 0x000fe2000ff3e0ff */
[----:B------:R-:W0:Y:S04]  /*1650*/  LDGDEPBAR ;  /* 0x00000000000079af */ /* 0x000e280000000000 */
[----:B------:R1:W-:Y:S02]  /*1660*/  LDGSTS.E.BYPASS.128 [R23+0x6000], desc[UR22][R20.64], !P0 ;  /* 0x0600000014177fae */ /* 0x0003e4000c101c56 */
[----:B-1----:R-:W-:-:S02]  /*1670*/  IADD3.X R23, R157, UR5, RZ, P1, !PT ;  /* 0x000000059d177c10 */ /* 0x002fc40008ffe4ff */
[----:B------:R-:W-:-:S03]  /*1680*/  IADD3 R18, P1, R155, UR4, RZ ;  /* 0x000000049b127c10 */ /* 0x000fc6000ff3e0ff */
[----:B------:R-:W-:Y:S01]  /*1690*/  LDGSTS.E.BYPASS.128 [R163+0x6000], desc[UR22][R22.64], !P0 ;  /* 0x0600000016a37fae */ /* 0x000fe2000c101c56 */
[----:B------:R-:W-:-:S05]  /*16a0*/  IADD3.X R19, R158, UR5, RZ, P1, !PT ;  /* 0x000000059e137c10 */ /* 0x000fca0008ffe4ff */
[----:B------:R1:W-:Y:S02]  /*16b0*/  LDGSTS.E.BYPASS.128 [R164+0x6000], desc[UR22][R18.64], !P0 ;  /* 0x0600000012a47fae */ /* 0x0003e4000c101c56 */
[----:B-1----:R-:W-:Y:S01]  /*16c0*/  IADD3 R18, P1, R156, UR4, RZ ;  /* 0x000000049c127c10 */ /* 0x002fe2000ff3e0ff */
[----:B------:R-:W-:-:S03]  /*16d0*/  UIADD3 UR4, UP0, UR4, 0x40, URZ ;  /* 0x0000004004047890 */ /* 0x000fc6000ff1e03f */
[----:B------:R-:W-:Y:S01]  /*16e0*/  IADD3.X R19, R159, UR5, RZ, P1, !PT ;  /* 0x000000059f137c10 */ /* 0x000fe20008ffe4ff */
[----:B------:R-:W-:-:S04]  /*16f0*/  UIADD3.X UR5, URZ, UR5, URZ, UP0, !UPT ;  /* 0x000000053f057290 */ /* 0x000fc800087fe43f */
[----:B------:R1:W-:Y:S01]  /*1700*/  LDGSTS.E.BYPASS.128 [R165+0x6000], desc[UR22][R18.64], !P0 ;  /* 0x0600000012a57fae */ /* 0x0003e2000c101c56 */
[----:B------:R-:W-:-:S03]  /*1710*/  ISETP.GE.U32.AND P0, PT, R161, 0xbe0, PT ;  /* 0x00000be0a100780c */ /* 0x000fc60003f06070 */
[----:B------:R-:W0:Y:S10]  /*1720*/  LDGDEPBAR ;  /* 0x00000000000079af */ /* 0x000e340000000000 */
[----:B-1----:R-:W-:Y:S05]  /*1730*/  @!P0 BRA `(.L_x_0) ;  /* 0xfffffff800b88947 */ /* 0x002fea000383ffff */
[----:B------:R-:W-:Y:S02]  /*1740*/  WARPGROUP.DEPBAR.LE gsb0, 0x0 ;  /* 0x00008000000079c5 */ /* 0x000fe40000010000 */
[----:B------:R-:W-:Y:S01]  /*1750*/  LOP3.LUT R162, R162, 0x3, RZ, 0xc0, !PT ;  /* 0x00000003a2a27812 */ /* 0x000fe200078ec0ff */
[----:B------:R-:W-:-:S04]  /*1760*/  DEPBAR.LE SB0, 0x0 ;  /* 0x000080000000791a */ /* 0x000fc80000000000 */
[--C-:B------:R-:W-:Y:S01]  /*1770*/  SHF.R.U32.HI R6, RZ, 0x2, R2.reuse ;  /* 0x00000002ff067819 */ /* 0x100fe20000011602 */
[----:B------:R-:W-:Y:S01]  /*1780*/  IMAD.SHL.U32 R4, R2, 0x2, RZ ;  /* 0x0000000202047824 */ /* 0x000fe200078e00ff */
[----:B------:R-:W-:Y:S01]  /*1790*/  SHF.R.U32.HI R9, RZ, 0x4, R2 ;  /* 0x00000004ff097819 */ /* 0x000fe20000011602 */
[----:B------:R-:W-:Y:S01]  /*17a0*/  IMAD.SHL.U32 R7, R162, 0x10, RZ ;  /* 0x00000010a2077824 */ /* 0x000fe200078e00ff */
[----:B------:R-:W-:Y:S01]  /*17b0*/  SGXT.U32 R2, R6, 0x3 ;  /* 0x000000030602781a */ /* 0x000fe20000000000 */
[----:B------:R-:W1:Y:S01]  /*17c0*/  LDC.64 R10, c[0x0][0x210] ;  /* 0x00008400ff0a7b82 */ /* 0x000e620000000a00 */
[----:B------:R-:W-:Y:S01]  /*17d0*/  SGXT.U32 R6, R9, 0x1 ;  /* 0x000000010906781a */ /* 0x000fe20000000000 */
[----:B------:R-:W-:Y:S01]  /*17e0*/  IMAD.SHL.U32 R9, R162, 0x2, RZ ;  /* 0x00000002a2097824 */ /* 0x000fe200078e00ff */
[----:B------:R-:W-:Y:S02]  /*17f0*/  LOP3.LUT R7, R7, R2, RZ, 0xfc, !PT ;  /* 0x0000000207077212 */ /* 0x000fe400078efcff */
[----:B------:R-:W-:-:S02]  /*1800*/  LOP3.LUT R4, R4, 0x6, RZ, 0xc0, !PT ;  /* 0x0000000604047812 */ /* 0x000fc400078ec0ff */
[----:B------:R-:W-:Y:S02]  /*1810*/  LOP3.LUT R9, R9, R6, RZ, 0xfc, !PT ;  /* 0x0000000609097212 */ /* 0x000fe400078efcff */
[----:B------:R-:W-:Y:S01]  /*1820*/  LOP3.LUT R2, R5, 0x78, RZ, 0xc0, !PT ;  /* 0x0000007805027812 */ /* 0x000fe200078ec0ff */
[----:B------:R-:W-:Y:S01]  /*1830*/  IMAD R4, R7, 0x88, R4 ;  /* 0x0000008807047824 */ /* 0x000fe200078e0204 */
[----:B------:R-:W-:-:S03]  /*1840*/  LOP3.LUT R8, R8, 0x78, R5, 0xf8, !PT ;  /* 0x0000007808087812 */ /* 0x000fc600078ef805 */
[----:B------:R-:W-:Y:S01]  /*1850*/  IMAD R9, R9, 0x88, R2 ;  /* 0x0000008809097824 */ /* 0x000fe200078e0202 */
[----:B------:R-:W-:Y:S01]  /*1860*/  LEA R2, R4, UR18, 0x2 ;  /* 0x0000001204027c11 */ /* 0x000fe2000f8e10ff */
[----:B------:R-:W-:Y:S01]  /*1870*/  BAR.SYNC.DEFER_BLOCKING 0x0 ;  /* 0x0000000000007b1d */ /* 0x000fe20000010000 */
[C---:B------:R-:W-:Y:S02]  /*1880*/  ISETP.GE.AND P6, PT, R8.reuse, 0xc00, PT ;  /* 0x00000c000800780c */ /* 0x040fe40003fc6270 */
[----:B------:R-:W-:Y:S02]  /*1890*/  LEA R9, R9, UR18, 0x2 ;  /* 0x0000001209097c11 */ /* 0x000fe4000f8e10ff */
[----:B------:R-:W-:Y:S01]  /*18a0*/  ISETP.LT.AND P0, PT, R3, R0, !P6 ;  /* 0x000000000300720c */ /* 0x000fe20007701270 */
[----:B-1----:R-:W-:Y:S01]  /*18b0*/  IMAD.WIDE R10, R8, 0x2, R10 ;  /* 0x00000002080a7825 */ /* 0x002fe200078e020a */
[----:B------:R-:W-:Y:S04]  /*18c0*/  STS.64 [R2], R88 ;  /* 0x0000005802007388 */ /* 0x000fe80000000a00 */
[----:B------:R-:W-:Y:S04]  /*18d0*/  STS.64 [R2+0x1100], R90 ;  /* 0x0011005a02007388 */ /* 0x000fe80000000a00 */
        /* <DEDUP_REMOVED lines=23> */
[----:B------:R1:W-:Y:S04]  /*1a50*/  STS.64 [R2+0x1280], R138 ;  /* 0x0012808a02007388 */ /* 0x0003e80000000a00 */
[----:B------:R-:W-:Y:S04]  /*1a60*/  STS.64 [R2+0x1a0], R140 ;  /* 0x0001a08c02007388 */ /* 0x000fe80000000a00 */
[----:B------:R-:W-:Y:S04]  /*1a70*/  STS.64 [R2+0x12a0], R142 ;  /* 0x0012a08e02007388 */ /* 0x000fe80000000a00 */
[----:B------:R-:W-:Y:S01]  /*1a80*/  STS.64 [R2+0x1c0], R144 ;  /* 0x0001c09002007388 */ /* 0x000fe20000000a00 */
[----:B-1----:R-:W-:-:S03]  /*1a90*/  P2R R139, PR, RZ, 0x1 ;  /* 0x00000001ff8b7803 */ /* 0x002fc60000000000 */
[----:B------:R-:W-:Y:S04]  /*1aa0*/  STS.64 [R2+0x12c0], R146 ;  /* 0x0012c09202007388 */ /* 0x000fe80000000a00 */
[----:B------:R-:W-:Y:S04]  /*1ab0*/  STS.64 [R2+0x1e0], R148 ;  /* 0x0001e09402007388 */ /* 0x000fe80000000a00 */
[----:B------:R-:W-:Y:S01]  /*1ac0*/  STS.64 [R2+0x12e0], R150 ;  /* 0x0012e09602007388 */ /* 0x000fe20000000a00 */
[----:B------:R-:W-:Y:S06]  /*1ad0*/  BAR.SYNC.DEFER_BLOCKING 0x0 ;  /* 0x0000000000007b1d */ /* 0x000fec0000010000 */
[----:B------:R-:W1:Y:S04]  /*1ae0*/  LDS.128 R132, [R9] ;  /* 0x0000000009847984 */ /* 0x000e680000000c00 */
[----:B------:R-:W2:Y:S04]  /*1af0*/  LDS.128 R128, [R9+0x10] ;  /* 0x0000100009807984 */ /* 0x000ea80000000c00 */
[----:B------:R-:W-:Y:S04]  /*1b00*/  LDS.128 R120, [R9+0x1100] ;  /* 0x0011000009787984 */ /* 0x000fe80000000c00 */
[----:B------:R-:W3:Y:S04]  /*1b10*/  LDS.128 R124, [R9+0x1110] ;  /* 0x00111000097c7984 */ /* 0x000ee80000000c00 */
[----:B------:R-:W4:Y:S04]  /*1b20*/  LDS.128 R112, [R9+0x2200] ;  /* 0x0022000009707984 */ /* 0x000f280000000c00 */
[----:B------:R-:W5:Y:S04]  /*1b30*/  LDS.128 R116, [R9+0x2210] ;  /* 0x0022100009747984 */ /* 0x000f680000000c00 */
[----:B------:R-:W1:Y:S04]  /*1b40*/  LDS.128 R104, [R9+0x3300] ;  /* 0x0033000009687984 */ /* 0x000e680000000c00 */
        /* <DEDUP_REMOVED lines=8> */
[----:B------:R-:W1:Y:S01]  /*1bd0*/  LDS.128 R12, [R9+0x7710] ;  /* 0x00771000090c7984 */ /* 0x000e620000000c00 */
[----:B------:R-:W-:Y:S06]  /*1be0*/  BAR.SYNC.DEFER_BLOCKING 0x0 ;  /* 0x0000000000007b1d */ /* 0x000fec0000010000 */
[----:B------:R2:W-:Y:S04]  /*1bf0*/  STS.64 [R2], R24 ;  /* 0x0000001802007388 */ /* 0x0005e80000000a00 */
[----:B------:R3:W-:Y:S04]  /*1c00*/  STS.64 [R2+0x1100], R26 ;  /* 0x0011001a02007388 */ /* 0x0007e80000000a00 */
[----:B------:R1:W-:Y:S04]  /*1c10*/  STS.64 [R2+0x20], R28 ;  /* 0x0000201c02007388 */ /* 0x0003e80000000a00 */
[----:B------:R-:W-:Y:S01]  /*1c20*/  STS.64 [R2+0x1120], R30 ;  /* 0x0011201e02007388 */ /* 0x000fe20000000a00 */
[----:B--2---:R-:W-:-:S03]  /*1c30*/  CS2R R24, SRZ ;  /* 0x0000000000187805 */ /* 0x004fc6000001ff00 */
[----:B------:R-:W-:Y:S01]  /*1c40*/  STS.64 [R2+0x40], R32 ;  /* 0x0000402002007388 */ /* 0x000fe20000000a00 */
[----:B---3--:R-:W-:-:S03]  /*1c50*/  CS2R R26, SRZ ;  /* 0x00000000001a7805 */ /* 0x008fc6000001ff00 */
        /* <DEDUP_REMOVED lines=20> */
[----:B------:R3:W-:Y:S04]  /*1da0*/  STS.64 [R2+0x1280], R74 ;  /* 0x0012804a02007388 */ /* 0x0007e80000000a00 */
[----:B------:R-:W-:Y:S04]  /*1db0*/  STS.64 [R2+0x1a0], R76 ;  /* 0x0001a04c02007388 */ /* 0x000fe80000000a00 */
[----:B------:R-:W-:Y:S04]  /*1dc0*/  STS.64 [R2+0x12a0], R78 ;  /* 0x0012a04e02007388 */ /* 0x000fe80000000a00 */
[----:B------:R1:W-:Y:S04]  /*1dd0*/  STS.64 [R2+0x1c0], R80 ;  /* 0x0001c05002007388 */ /* 0x0003e80000000a00 */
[----:B------:R1:W-:Y:S04]  /*1de0*/  STS.64 [R2+0x12c0], R82 ;  /* 0x0012c05202007388 */ /* 0x0003e80000000a00 */
[----:B------:R-:W-:Y:S04]  /*1df0*/  STS.64 [R2+0x1e0], R84 ;  /* 0x0001e05402007388 */ /* 0x000fe80000000a00 */
[----:B------:R4:W-:Y:S01]  /*1e00*/  STS.64 [R2+0x12e0], R86 ;  /* 0x0012e05602007388 */ /* 0x0009e20000000a00 */
[----:B------:R-:W-:Y:S06]  /*1e10*/  BAR.SYNC.DEFER_BLOCKING 0x0 ;  /* 0x0000000000007b1d */ /* 0x000fec0000010000 */
[----:B------:R-:W4:Y:S01]  /*1e20*/  @P0 LDG.E.EL.128 R24, desc[UR22][R10.64] ;  /* 0x000000160a180981 */ /* 0x000f22000c2e1d00 */
[----:B-1----:R-:W-:-:S02]  /*1e30*/  LOP3.LUT R29, R3, 0x8, RZ, 0xfc, !PT ;  /* 0x00000008031d7812 */ /* 0x002fc400078efcff */
[----:B--2---:R-:W-:Y:S02]  /*1e40*/  CS2R R72, SRZ ;  /* 0x0000000000487805 */ /* 0x004fe4000001ff00 */
[----:B---3--:R-:W-:Y:S02]  /*1e50*/  CS2R R74, SRZ ;  /* 0x00000000004a7805 */ /* 0x008fe4000001ff00 */
[----:B------:R-:W-:Y:S02]  /*1e60*/  ISETP.LT.AND P0, PT, R29, R0, !P6 ;  /* 0x000000001d00720c */ /* 0x000fe40007701270 */
[----:B------:R-:W-:Y:S02]  /*1e70*/  LOP3.LUT R29, R3, 0x10, RZ, 0xfc, !PT ;  /* 0x00000010031d7812 */ /* 0x000fe400078efcff */
[----:B------:R-:W-:-:S09]  /*1e80*/  P2R R143, PR, RZ, 0x1 ;  /* 0x00000001ff8f7803 */ /* 0x000fd20000000000 */
[----:B------:R-:W2:Y:S01]  /*1e90*/  @P0 LDG.E.EL.128 R72, desc[UR22][R10.64] ;  /* 0x000000160a480981 */ /* 0x000ea2000c2e1d00 */
[----:B------:R-:W-:Y:S02]  /*1ea0*/  ISETP.LT.AND P0, PT, R29, R0, !P6 ;  /* 0x000000001d00720c */ /* 0x000fe40007701270 */
[----:B------:R-:W-:Y:S02]  /*1eb0*/  CS2R R68, SRZ ;  /* 0x0000000000447805 */ /* 0x000fe4000001ff00 */
[----:B------:R-:W-:Y:S02]  /*1ec0*/  CS2R R70, SRZ ;  /* 0x0000000000467805 */ /* 0x000fe4000001ff00 */
[----:B------:R-:W-:Y:S02]  /*1ed0*/  LOP3.LUT R29, R3, 0x18, RZ, 0xfc, !PT ;  /* 0x00000018031d7812 */ /* 0x000fe400078efcff */
[----:B------:R-:W-:-:S05]  /*1ee0*/  P2R R144, PR, RZ, 0x1 ;  /* 0x00000001ff907803 */ /* 0x000fca0000000000 */
[----:B------:R-:W3:Y:S01]  /*1ef0*/  @P0 LDG.E.EL.128 R68, desc[UR22][R10.64] ;  /* 0x000000160a440981 */ /* 0x000ee2000c2e1d00 */
[----:B------:R-:W-:Y:S02]  /*1f00*/  ISETP.LT.AND P0, PT, R29, R0, !P6 ;  /* 0x000000001d00720c */ /* 0x000fe40007701270 */
[----:B------:R-:W-:Y:S02]  /*1f10*/  CS2R R64, SRZ ;  /* 0x0000000000407805 */ /* 0x000fe4000001ff00 */
[----:B------:R-:W-:Y:S02]  /*1f20*/  CS2R R66, SRZ ;  /* 0x0000000000427805 */ /* 0x000fe4000001ff00 */
[----:B------:R-:W-:Y:S02]  /*1f30*/  LOP3.LUT R29, R3, 0x20, RZ, 0xfc, !PT ;  /* 0x00000020031d7812 */ /* 0x000fe400078efcff */
[----:B------:R-:W-:-:S05]  /*1f40*/  P2R R142, PR, RZ, 0x1 ;  /* 0x00000001ff8e7803 */ /* 0x000fca0000000000 */
        /* <DEDUP_REMOVED lines=25> */
[----:B------:R-:W-:Y:S02]  /*20e0*/  LOP3.LUT R31, R3, 0x48, RZ, 0xfc, !PT ;  /* 0x00000048031f7812 */ /* 0x000fe400078efcff */
[----:B------:R-:W-:Y:S02]  /*20f0*/  CS2R R80, SRZ ;  /* 0x0000000000507805 */ /* 0x000fe4000001ff00 */
[-C--:B------:R-:W-:Y:S02]  /*2100*/  ISETP.LT.AND P0, PT, R29, R0.reuse, !P6 ;  /* 0x000000001d00720c */ /* 0x080fe40007701270 */
[----:B------:R-:W-:Y:S02]  /*2110*/  CS2R R82, SRZ ;  /* 0x0000000000527805 */ /* 0x000fe4000001ff00 */
[----:B------:R-:W-:Y:S01]  /*2120*/  ISETP.LT.AND P5, PT, R31, R0, !P6 ;  /* 0x000000001f00720c */ /* 0x000fe200077a1270 */
[----:B------:R-:W-:Y:S01]  /*2130*/  IMAD R8, R3, 0xc00, R8 ;  /* 0x00000c0003087824 */ /* 0x000fe200078e0208 */
[----:B------:R-:W-:-:S02]  /*2140*/  P2R R138, PR, RZ, 0x1 ;  /* 0x00000001ff8a7803 */ /* 0x000fc40000000000 */
[----:B------:R-:W-:Y:S02]  /*2150*/  P2R R28, PR, RZ, 0x20 ;  /* 0x00000020ff1c7803 */ /* 0x000fe40000000000 */
[----:B------:R-:W-:Y:S02]  /*2160*/  ISETP.NE.AND P5, PT, R138, RZ, PT ;  /* 0x000000ff8a00720c */ /* 0x000fe40003fa5270 */
[C---:B------:R-:W-:Y:S02]  /*2170*/  LOP3.LUT R33, R3.reuse, 0x50, RZ, 0xfc, !PT ;  /* 0x0000005003217812 */ /* 0x040fe400078efcff */
[----:B------:R-:W-:Y:S02]  /*2180*/  CS2R R76, SRZ ;  /* 0x00000000004c7805 */ /* 0x000fe4000001ff00 */
[----:B------:R-:W-:Y:S02]  /*2190*/  CS2R R78, SRZ ;  /* 0x00000000004e7805 */ /* 0x000fe4000001ff00 */
[----:B------:R-:W-:-:S02]  /*21a0*/  LOP3.LUT R35, R3, 0x58, RZ, 0xfc, !PT ;  /* 0x0000005803237812 */ /* 0x000fc400078efcff */
[-C--:B------:R-:W-:Y:S02]  /*21b0*/  ISETP.LT.AND P4, PT, R33, R0.reuse, !P6 ;  /* 0x000000002100720c */ /* 0x080fe40007781270 */
[-C--:B------:R-:W-:Y:S02]  /*21c0*/  ISETP.LT.AND P3, PT, R35, R0.reuse, !P6 ;  /* 0x000000002300720c */ /* 0x080fe40007761270 */
[----:B------:R-:W-:Y:S01]  /*21d0*/  LOP3.LUT R41, R3, 0x70, RZ, 0xfc, !PT ;  /* 0x0000007003297812 */ /* 0x000fe200078efcff */
[----:B------:R-:W5:Y:S01]  /*21e0*/  @P5 LDG.E.EL.128 R80, desc[UR22][R10.64] ;  /* 0x000000160a505981 */ /* 0x000f62000c2e1d00 */
[----:B------:R-:W-:Y:S02]  /*21f0*/  ISETP.NE.AND P5, PT, R28, RZ, PT ;  /* 0x000000ff1c00720c */ /* 0x000fe40003fa5270 */
[----:B------:R-:W-:Y:S02]  /*2200*/  ISETP.LT.AND P0, PT, R41, R0, !P6 ;  /* 0x000000002900720c */ /* 0x000fe40007701270 */
[----:B------:R-:W-:-:S02]  /*2210*/  LOP3.LUT R37, R3, 0x60, RZ, 0xfc, !PT ;  /* 0x0000006003257812 */ /* 0x000fc400078efcff */
[----:B------:R-:W-:-:S07]  /*2220*/  LOP3.LUT R39, R3, 0x68, RZ, 0xfc, !PT ;  /* 0x0000006803277812 */ /* 0x000fce00078efcff */
[----:B------:R-:W5:Y:S01]  /*2230*/  @P5 LDG.E.EL.128 R76, desc[UR22][R10.64] ;  /* 0x000000160a4c5981 */ /* 0x000f62000c2e1d00 */
[----:B------:R-:W-:Y:S02]  /*2240*/  CS2R R40, SRZ ;  /* 0x0000000000287805 */ /* 0x000fe4000001ff00 */
[-C--:B------:R-:W-:Y:S02]  /*2250*/  ISETP.LT.AND P2, PT, R37, R0.reuse, !P6 ;  /* 0x000000002500720c */ /* 0x080fe40007741270 */
[----:B------:R-:W-:Y:S02]  /*2260*/  CS2R R36, SRZ ;  /* 0x0000000000247805 */ /* 0x000fe4000001ff00 */
[----:B------:R-:W-:Y:S02]  /*2270*/  ISETP.LT.AND P1, PT, R39, R0, !P6 ;  /* 0x000000002700720c */ /* 0x000fe40007721270 */
[----:B------:R-:W-:Y:S02]  /*2280*/  CS2R R38, SRZ ;  /* 0x0000000000267805 */ /* 0x000fe4000001ff00 */
[----:B------:R-:W-:-:S02]  /*2290*/  CS2R R32, SRZ ;  /* 0x0000000000207805 */ /* 0x000fc4000001ff00 */
[----:B------:R-:W-:Y:S02]  /*22a0*/  CS2R R34, SRZ ;  /* 0x0000000000227805 */ /* 0x000fe4000001ff00 */
[----:B------:R-:W-:-:S04]  /*22b0*/  LOP3.LUT R3, R3, 0x78, RZ, 0xfc, !PT ;  /* 0x0000007803037812 */ /* 0x000fc800078efcff */
[----:B------:R-:W-:Y:S01]  /*22c0*/  ISETP.LT.AND P6, PT, R3, R0, !P6 ;  /* 0x000000000300720c */ /* 0x000fe200077c1270 */
[----:B------:R-:W5:Y:S04]  /*22d0*/  @P2 LDG.E.EL.128 R36, desc[UR22][R10.64] ;  /* 0x000000160a242981 */ /* 0x000f68000c2e1d00 */
[----:B------:R-:W5:Y:S01]  /*22e0*/  @P1 LDG.E.EL.128 R32, desc[UR22][R10.64] ;  /* 0x000000160a201981 */ /* 0x000f62000c2e1d00 */
[----:B------:R-:W-:Y:S02]  /*22f0*/  CS2R R28, SRZ ;  /* 0x00000000001c7805 */ /* 0x000fe4000001ff00 */
[----:B------:R-:W-:-:S06]  /*2300*/  CS2R R30, SRZ ;  /* 0x00000000001e7805 */ /* 0x000fcc000001ff00 */
[----:B------:R-:W5:Y:S01]  /*2310*/  @P6 LDG.E.EL.128 R28, desc[UR22][R10.64] ;  /* 0x000000160a1c6981 */ /* 0x000f62000c2e1d00 */
[C---:B----4-:R-:W-:Y:S01]  /*2320*/  IMAD.U32 R45, R25.reuse, 0x10000, RZ ;  /* 0x00010000192d7824 */ /* 0x050fe200078e00ff */
[----:B------:R-:W-:Y:S01]  /*2330*/  PRMT R25, R25, 0x7632, R25 ;  /* 0x0000763219197816 */ /* 0x000fe20000000019 */
[C---:B------:R-:W-:Y:S01]  /*2340*/  IMAD.U32 R47, R26.reuse, 0x10000, RZ ;  /* 0x000100001a2f7824 */ /* 0x040fe200078e00ff */
[----:B------:R-:W-:Y:S01]  /*2350*/  PRMT R26, R26, 0x7632, R26 ;  /* 0x000076321a1a7816 */ /* 0x000fe2000000001a */
[----:B------:R-:W-:Y:S01]  /*2360*/  FADD R45, R134, R45 ;  /* 0x0000002d862d7221 */ /* 0x000fe20000000000 */
[----:B------:R-:W-:Y:S02]  /*2370*/  IMAD.U32 R43, R24, 0x10000, RZ ;  /* 0x00010000182b7824 */ /* 0x000fe400078e00ff */
[----:B------:R-:W-:Y:S01]  /*2380*/  FADD R47, R128, R47 ;  /* 0x0000002f802f7221 */ /* 0x000fe20000000000 */
[----:B------:R-:W-:Y:S01]  /*2390*/  IMAD.U32 R2, R25, 0x10000, RZ ;  /* 0x0001000019027824 */ /* 0x000fe200078e00ff */
[----:B------:R-:W-:Y:S01]  /*23a0*/  PRMT R24, R24, 0x7632, R24 ;  /* 0x0000763218187816 */ /* 0x000fe20000000018 */
[----:B------:R-:W-:-:S02]  /*23b0*/  IMAD.U32 R26, R26, 0x10000, RZ ;  /* 0x000100001a1a7824 */ /* 0x000fc400078e00ff */
[----:B------:R-:W-:Y:S01]  /*23c0*/  FADD R43, R132, R43 ;  /* 0x0000002b842b7221 */ /* 0x000fe20000000000 */
[----:B------:R-:W-:Y:S01]  /*23d0*/  FADD R2, R135, R2 ;  /* 0x0000000287027221 */ /* 0x000fe20000000000 */
[----:B------:R-:W-:Y:S01]  /*23e0*/  PRMT R0, R27, 0x7632, R0 ;  /* 0x000076321b007816 */ /* 0x000fe20000000000 */
[----:B------:R-:W-:Y:S01]  /*23f0*/  FADD R26, R129, R26 ;  /* 0x0000001a811a7221 */ /* 0x000fe20000000000 */
[----:B------:R-:W-:Y:S02]  /*2400*/  IMAD.U32 R24, R24, 0x10000, RZ ;  /* 0x0001000018187824 */ /* 0x000fe400078e00ff */
[----:B------:R-:W-:Y:S02]  /*2410*/  F2FP.BF16.F32.PACK_AB R85, R2, R45 ;  /* 0x0000002d0255723e */ /* 0x000fe400000010ff */
[----:B------:R-:W-:Y:S02]  /*2420*/  CS2R R44, SRZ ;  /* 0x00000000002c7805 */ /* 0x000fe4000001ff00 */
[----:B------:R-:W-:-:S02]  /*2430*/  F2FP.BF16.F32.PACK_AB R86, R26, R47 ;  /* 0x0000002f1a56723e */ /* 0x000fc400000010ff */
[----:B------:R-:W-:Y:S01]  /*2440*/  CS2R R46, SRZ ;  /* 0x00000000002e7805 */ /* 0x000fe2000001ff00 */
[----:B------:R-:W-:Y:S01]  /*2450*/  FADD R24, R133, R24 ;  /* 0x0000001885187221 */ /* 0x000fe20000000000 */
[----:B------:R-:W1:Y:S01]  /*2460*/  LDC.64 R2, c[0x0][0x228] ;  /* 0x00008a00ff027b82 */ /* 0x000e620000000a00 */
[----:B------:R-:W-:Y:S02]  /*2470*/  IMAD.U32 R27, R27, 0x10000, RZ ;  /* 0x000100001b1b7824 */ /* 0x000fe400078e00ff */
[----:B------:R-:W-:Y:S01]  /*2480*/  IMAD.U32 R0, R0, 0x10000, RZ ;  /* 0x0001000000007824 */ /* 0x000fe200078e00ff */
[----:B------:R-:W4:Y:S01]  /*2490*/  @P4 LDG.E.EL.128 R44, desc[UR22][R10.64] ;  /* 0x000000160a2c4981 */ /* 0x000f22000c2e1d00 */
[----:B------:R-:W-:Y:S02]  /*24a0*/  F2FP.BF16.F32.PACK_AB R84, R24, R43 ;  /* 0x0000002b1854723e */ /* 0x000fe400000010ff */
[----:B------:R-:W-:Y:S01]  /*24b0*/  CS2R R42, SRZ ;  /* 0x00000000002a7805 */ /* 0x000fe2000001ff00 */
[----:B------:R-:W-:Y:S01]  /*24c0*/  FADD R27, R130, R27 ;  /* 0x0000001b821b7221 */ /* 0x000fe20000000000 */
[----:B------:R-:W-:-:S04]  /*24d0*/  FADD R0, R131, R0 ;  /* 0x0000000083007221 */ /* 0x000fc80000000000 */
[----:B------:R-:W4:Y:S01]  /*24e0*/  @P3 LDG.E.EL.128 R40, desc[UR22][R10.64] ;  /* 0x000000160a283981 */ /* 0x000f22000c2e1d00 */
[----:B------:R-:W-:Y:S02]  /*24f0*/  F2FP.BF16.F32.PACK_AB R87, R0, R27 ;  /* 0x0000001b0057723e */ /* 0x000fe400000010ff */
[----:B------:R-:W-:Y:S02]  /*2500*/  CS2R R24, SRZ ;  /* 0x0000000000187805 */ /* 0x000fe4000001ff00 */
[----:B------:R-:W-:Y:S02]  /*2510*/  CS2R R26, SRZ ;  /* 0x00000000001a7805 */ /* 0x000fe4000001ff00 */
[----:B------:R-:W-:Y:S02]  /*2520*/  P2R R0, PR, RZ, 0x20 ;  /* 0x00000020ff007803 */ /* 0x000fe40000000000 */
[----:B------:R-:W-:Y:S02]  /*2530*/  ISETP.NE.AND P5, PT, R139, RZ, PT ;  /* 0x000000ff8b00720c */ /* 0x000fe40003fa5270 */
[----:B------:R1:W4:Y:S01]  /*2540*/  @P0 LDG.E.EL.128 R24, desc[UR22][R10.64] ;  /* 0x000000160a180981 */ /* 0x000322000c2e1d00 */
[C---:B--2---:R-:W-:Y:S01]  /*2550*/  IMAD.U32 R131, R72.reuse, 0x10000, RZ ;  /* 0x0001000048837824 */ /* 0x044fe200078e00ff */
[----:B------:R-:W-:Y:S01]  /*2560*/  PRMT R72, R72, 0x7632, R72 ;  /* 0x0000763248487816 */ /* 0x000fe20000000048 */
[----:B-1----:R-:W-:-:S04]  /*2570*/  IMAD.WIDE R128, R8, 0x2, R2 ;  /* 0x0000000208807825 */ /* 0x002fc800078e0202 */
[C---:B------:R-:W-:Y:S01]  /*2580*/  IMAD.U32 R133, R73.reuse, 0x10000, RZ ;  /* 0x0001000049857824 */ /* 0x040fe200078e00ff */
[----:B------:R-:W-:Y:S01]  /*2590*/  PRMT R73, R73, 0x7632, R73 ;  /* 0x0000763249497816 */ /* 0x000fe20000000049 */
[C---:B------:R-:W-:Y:S01]  /*25a0*/  IMAD.U32 R135, R74.reuse, 0x10000, RZ ;  /* 0x000100004a877824 */ /* 0x040fe200078e00ff */
[C---:B------:R-:W-:Y:S02]  /*25b0*/  PRMT R10, R75.reuse, 0x7632, R10 ;  /* 0x000076324b0a7816 */ /* 0x040fe4000000000a */
[----:B------:R-:W-:Y:S01]  /*25c0*/  PRMT R74, R74, 0x7632, R74 ;  /* 0x000076324a4a7816 */ /* 0x000fe2000000004a */
[----:B------:R1:W-:Y:S01]  /*25d0*/  @P5 STG.E.128 desc[UR22][R128.64], R84 ;  /* 0x0000005480005986 */ /* 0x0003e2000c101d16 */
[----:B------:R-:W-:Y:S01]  /*25e0*/  IMAD.U32 R75, R75, 0x10000, RZ ;  /* 0x000100004b4b7824 */ /* 0x000fe200078e00ff */
[----:B------:R-:W-:Y:S01]  /*25f0*/  P2R R130, PR, RZ, 0x10 ;  /* 0x00000010ff827803 */ /* 0x000fe20000000000 */
[----:B------:R-:W-:Y:S01]  /*2600*/  IMAD.U32 R10, R10, 0x10000, RZ ;  /* 0x000100000a0a7824 */ /* 0x000fe200078e00ff */
[----:B------:R-:W-:Y:S01]  /*2610*/  ISETP.NE.AND P4, PT, R143, RZ, PT ;  /* 0x000000ff8f00720c */ /* 0x000fe20003f85270 */
[----:B------:R-:W-:-:S02]  /*2620*/  IMAD.U32 R72, R72, 0x10000, RZ ;  /* 0x0001000048487824 */ /* 0x000fc400078e00ff */
[----:B------:R-:W-:Y:S02]  /*2630*/  IMAD.U32 R74, R74, 0x10000, RZ ;  /* 0x000100004a4a7824 */ /* 0x000fe400078e00ff */
[----:B------:R-:W-:Y:S01]  /*2640*/  FADD R75, R126, R75 ;  /* 0x0000004b7e4b7221 */ /* 0x000fe20000000000 */
[----:B------:R-:W-:Y:S01]  /*2650*/  FADD R10, R127, R10 ;  /* 0x0000000a7f0a7221 */ /* 0x000fe20000000000 */
[----:B------:R-:W-:Y:S01]  /*2660*/  FADD R120, R120, R131 ;  /* 0x0000008378787221 */ /* 0x000fe20000000000 */
[----:B------:R-:W-:Y:S01]  /*2670*/  FADD R122, R122, R133 ;  /* 0x000000857a7a7221 */ /* 0x000fe20000000000 */
[----:B------:R-:W-:Y:S01]  /*2680*/  FADD R124, R124, R135 ;  /* 0x000000877c7c7221 */ /* 0x000fe20000000000 */
[----:B------:R-:W-:Y:S01]  /*2690*/  FADD R121, R121, R72 ;  /* 0x0000004879797221 */ /* 0x000fe20000000000 */
[----:B------:R-:W-:Y:S01]  /*26a0*/  FADD R125, R125, R74 ;  /* 0x0000004a7d7d7221 */ /* 0x000fe20000000000 */
[----:B-1----:R-:W-:Y:S02]  /*26b0*/  IMAD.U32 R84, R73, 0x10000, RZ ;  /* 0x0001000049547824 */ /* 0x002fe400078e00ff */
[----:B------:R-:W-:-:S02]  /*26c0*/  VIADD R11, R8, 0x6000 ;  /* 0x00006000080b7836 */ /* 0x000fc40000000000 */
[----:B------:R-:W-:Y:S01]  /*26d0*/  FADD R73, R123, R84 ;  /* 0x000000547b497221 */ /* 0x000fe20000000000 */
[----:B------:R-:W-:Y:S01]  /*26e0*/  F2FP.BF16.F32.PACK_AB R75, R10, R75 ;  /* 0x0000004b0a4b723e */ /* 0x000fe200000010ff */
[----:B------:R-:W-:Y:S01]  /*26f0*/  IMAD.WIDE R10, R11, 0x2, R2 ;  /* 0x000000020b0a7825 */ /* 0x000fe200078e0202 */
[----:B------:R-:W-:Y:S02]  /*2700*/  F2FP.BF16.F32.PACK_AB R72, R121, R120 ;  /* 0x000000787948723e */ /* 0x000fe400000010ff */
[----:B------:R-:W-:Y:S01]  /*2710*/  F2FP.BF16.F32.PACK_AB R73, R73, R122 ;  /* 0x0000007a4949723e */ /* 0x000fe200000010ff */
[----:B---3--:R-:W-:Y:S01]  /*2720*/  IMAD.U32 R87, R69, 0x10000, RZ ;  /* 0x0001000045577824 */ /* 0x008fe200078e00ff */
[----:B------:R-:W-:Y:S01]  /*2730*/  F2FP.BF16.F32.PACK_AB R74, R125, R124 ;  /* 0x0000007c7d4a723e */ /* 0x000fe200000010ff */
[----:B------:R-:W-:Y:S01]  /*2740*/  IMAD.U32 R85, R68, 0x10000, RZ ;  /* 0x0001000044557824 */ /* 0x000fe200078e00ff */
[----:B------:R-:W-:Y:S01]  /*2750*/  PRMT R69, R69, 0x7632, R69 ;  /* 0x0000763245457816 */ /* 0x000fe20000000045 */
[----:B------:R-:W-:Y:S01]  /*2760*/  IMAD.U32 R121, R70, 0x10000, RZ ;  /* 0x0001000046797824 */ /* 0x000fe200078e00ff */
[----:B------:R-:W-:-:S02]  /*2770*/  PRMT R68, R68, 0x7632, R68 ;  /* 0x0000763244447816 */ /* 0x000fc40000000044 */
[----:B------:R-:W-:Y:S02]  /*2780*/  PRMT R70, R70, 0x7632, R70 ;  /* 0x0000763246467816 */ /* 0x000fe40000000046 */
[C---:B------:R-:W-:Y:S01]  /*2790*/  PRMT R84, R71.reuse, 0x7632, R84 ;  /* 0x0000763247547816 */ /* 0x040fe20000000054 */
[----:B------:R1:W-:Y:S01]  /*27a0*/  @P4 STG.E.128 desc[UR22][R10.64], R72 ;  /* 0x000000480a004986 */ /* 0x0003e2000c101d16 */
[----:B------:R-:W-:Y:S01]  /*27b0*/  IMAD.U32 R71, R71, 0x10000, RZ ;  /* 0x0001000047477824 */ /* 0x000fe200078e00ff */
[----:B------:R-:W-:Y:S01]  /*27c0*/  ISETP.NE.AND P5, PT, R144, RZ, PT ;  /* 0x000000ff9000720c */ /* 0x000fe20003fa5270 */
[----:B------:R-:W-:Y:S02]  /*27d0*/  IMAD.U32 R68, R68, 0x10000, RZ ;  /* 0x0001000044447824 */ /* 0x000fe400078e00ff */
[----:B------:R-:W-:Y:S02]  /*27e0*/  IMAD.U32 R70, R70, 0x10000, RZ ;  /* 0x0001000046467824 */ /* 0x000fe400078e00ff */
[----:B------:R-:W-:-:S02]  /*27f0*/  IMAD.U32 R84, R84, 0x10000, RZ ;  /* 0x0001000054547824 */ /* 0x000fc400078e00ff */
[----:B------:R-:W-:Y:S01]  /*2800*/  FADD R87, R114, R87 ;  /* 0x0000005772577221 */ /* 0x000fe20000000000 */
[----:B------:R-:W-:Y:S01]  /*2810*/  FADD R85, R112, R85 ;  /* 0x0000005570557221 */ /* 0x000fe20000000000 */
[----:B-----5:R-:W-:Y:S01]  /*2820*/  FADD R116, R116, R121 ;  /* 0x0000007974747221 */ /* 0x020fe20000000000 */
[----:B------:R-:W-:Y:S01]  /*2830*/  FADD R71, R118, R71 ;  /* 0x0000004776477221 */ /* 0x000fe20000000000 */
[----:B------:R-:W-:Y:S01]  /*2840*/  FADD R68, R113, R68 ;  /* 0x0000004471447221 */ /* 0x000fe20000000000 */
[----:B------:R-:W-:Y:S01]  /*2850*/  FADD R117, R117, R70 ;  /* 0x0000004675757221 */ /* 0x000fe20000000000 */
[----:B-1----:R-:W-:Y:S02]  /*2860*/  IMAD.U32 R10, R69, 0x10000, RZ ;  /* 0x00010000450a7824 */ /* 0x002fe400078e00ff */
[----:B------:R-:W-:Y:S01]  /*2870*/  FADD R84, R119, R84 ;  /* 0x0000005477547221 */ /* 0x000fe20000000000 */
[----:B------:R-:W-:Y:S02]  /*2880*/  VIADD R11, R8, 0xc000 ;  /* 0x0000c000080b7836 */ /* 0x000fe40000000000 */
[----:B------:R-:W-:Y:S01]  /*2890*/  FADD R10, R115, R10 ;  /* 0x0000000a730a7221 */ /* 0x000fe20000000000 */
[----:B------:R-:W-:Y:S01]  /*28a0*/  F2FP.BF16.F32.PACK_AB R68, R68, R85 ;  /* 0x000000554444723e */ /* 0x000fe200000010ff */
[----:B------:R-:W-:Y:S01]  /*28b0*/  IMAD.U32 R75, R65, 0x10000, RZ ;  /* 0x00010000414b7824 */ /* 0x000fe200078e00ff */
[----:B------:R-:W-:-:S02]  /*28c0*/  F2FP.BF16.F32.PACK_AB R70, R117, R116 ;  /* 0x000000747546723e */ /* 0x000fc400000010ff */
[----:B------:R-:W-:Y:S01]  /*28d0*/  F2FP.BF16.F32.PACK_AB R69, R10, R87 ;  /* 0x000000570a45723e */ /* 0x000fe200000010ff */
[----:B------:R-:W-:Y:S01]  /*28e0*/  IMAD.WIDE R10, R11, 0x2, R2 ;  /* 0x000000020b0a7825 */ /* 0x000fe200078e0202 */
[----:B------:R-:W-:Y:S02]  /*28f0*/  F2FP.BF16.F32.PACK_AB R71, R84, R71 ;  /* 0x000000475447723e */ /* 0x000fe400000010ff */
[----:B------:R-:W-:Y:S01]  /*2900*/  PRMT R65, R65, 0x7632, R65 ;  /* 0x0000763241417816 */ /* 0x000fe20000000041 */
[----:B------:R-:W-:Y:S01]  /*2910*/  IMAD.U32 R73, R64, 0x10000, RZ ;  /* 0x0001000040497824 */ /* 0x000fe200078e00ff */
[C---:B------:R-:W-:Y:S01]  /*2920*/  PRMT R72, R67.reuse, 0x7632, R72 ;  /* 0x0000763243487816 */ /* 0x040fe20000000048 */
[----:B------:R-:W-:Y:S01]  /*2930*/  IMAD.U32 R85, R66, 0x10000, RZ ;  /* 0x0001000042557824 */ /* 0x000fe200078e00ff */
[----:B------:R-:W-:Y:S02]  /*2940*/  PRMT R64, R64, 0x7632, R64 ;  /* 0x0000763240407816 */ /* 0x000fe40000000040 */
[----:B------:R-:W-:Y:S01]  /*2950*/  PRMT R66, R66, 0x7632, R66 ;  /* 0x0000763242427816 */ /* 0x000fe20000000042 */
[----:B------:R1:W-:Y:S01]  /*2960*/  @P5 STG.E.128 desc[UR22][R10.64], R68 ;  /* 0x000000440a005986 */ /* 0x0003e2000c101d16 */
[----:B------:R-:W-:-:S02]  /*2970*/  IMAD.U32 R67, R67, 0x10000, RZ ;  /* 0x0001000043437824 */ /* 0x000fc400078e00ff */
[----:B------:R-:W-:Y:S01]  /*2980*/  IMAD.U32 R72, R72, 0x10000, RZ ;  /* 0x0001000048487824 */ /* 0x000fe200078e00ff */
[----:B------:R-:W-:Y:S01]  /*2990*/  ISETP.NE.AND P4, PT, R142, RZ, PT ;  /* 0x000000ff8e00720c */ /* 0x000fe20003f85270 */
[----:B------:R-:W-:Y:S02]  /*29a0*/  IMAD.U32 R64, R64, 0x10000, RZ ;  /* 0x0001000040407824 */ /* 0x000fe400078e00ff */
[----:B------:R-:W-:Y:S02]  /*29b0*/  IMAD.U32 R66, R66, 0x10000, RZ ;  /* 0x0001000042427824 */ /* 0x000fe400078e00ff */
[----:B------:R-:W-:Y:S01]  /*29c0*/  FADD R75, R106, R75 ;  /* 0x0000004b6a4b7221 */ /* 0x000fe20000000000 */
[----:B------:R-:W-:Y:S01]  /*29d0*/  FADD R67, R110, R67 ;  /* 0x000000436e437221 */ /* 0x000fe20000000000 */
[----:B------:R-:W-:Y:S01]  /*29e0*/  FADD R72, R111, R72 ;  /* 0x000000486f487221 */ /* 0x000fe20000000000 */
[----:B------:R-:W-:Y:S01]  /*29f0*/  FADD R73, R104, R73 ;  /* 0x0000004968497221 */ /* 0x000fe20000000000 */
[----:B------:R-:W-:Y:S01]  /*2a00*/  FADD R85, R108, R85 ;  /* 0x000000556c557221 */ /* 0x000fe20000000000 */
[----:B------:R-:W-:Y:S01]  /*2a10*/  FADD R64, R105, R64 ;  /* 0x0000004069407221 */ /* 0x000fe20000000000 */
[----:B-1----:R-:W-:-:S02]  /*2a20*/  IMAD.U32 R10, R65, 0x10000, RZ ;  /* 0x00010000410a7824 */ /* 0x002fc400078e00ff */
[----:B------:R-:W-:Y:S01]  /*2a30*/  FADD R66, R109, R66 ;  /* 0x000000426d427221 */ /* 0x000fe20000000000 */
[----:B------:R-:W-:Y:S02]  /*2a40*/  VIADD R11, R8, 0x12000 ;  /* 0x00012000080b7836 */ /* 0x000fe40000000000 */
[----:B------:R-:W-:Y:S01]  /*2a50*/  FADD R10, R107, R10 ;  /* 0x0000000a6b0a7221 */ /* 0x000fe20000000000 */
[----:B------:R-:W-:Y:S01]  /*2a60*/  F2FP.BF16.F32.PACK_AB R107, R72, R67 ;  /* 0x00000043486b723e */ /* 0x000fe200000010ff */
[----:B------:R-:W-:Y:S01]  /*2a70*/  IMAD.U32 R67, R61, 0x10000, RZ ;  /* 0x000100003d437824 */ /* 0x000fe200078e00ff */
[----:B------:R-:W-:Y:S02]  /*2a80*/  F2FP.BF16.F32.PACK_AB R104, R64, R73 ;  /* 0x000000494068723e */ /* 0x000fe400000010ff */
[----:B------:R-:W-:Y:S01]  /*2a90*/  F2FP.BF16.F32.PACK_AB R105, R10, R75 ;  /* 0x0000004b0a69723e */ /* 0x000fe200000010ff */
[----:B------:R-:W-:Y:S01]  /*2aa0*/  IMAD.WIDE R10, R11, 0x2, R2 ;  /* 0x000000020b0a7825 */ /* 0x000fe200078e0202 */
[----:B------:R-:W-:-:S02]  /*2ab0*/  F2FP.BF16.F32.PACK_AB R106, R66, R85 ;  /* 0x00000055426a723e */ /* 0x000fc400000010ff */
[----:B------:R-:W-:Y:S01]  /*2ac0*/  PRMT R61, R61, 0x7632, R61 ;  /* 0x000076323d3d7816 */ /* 0x000fe2000000003d */
[----:B------:R-:W-:Y:S01]  /*2ad0*/  IMAD.U32 R65, R60, 0x10000, RZ ;  /* 0x000100003c417824 */ /* 0x000fe200078e00ff */
[C---:B------:R-:W-:Y:S01]  /*2ae0*/  PRMT R64, R63.reuse, 0x7632, R64 ;  /* 0x000076323f407816 */ /* 0x040fe20000000040 */
[----:B------:R-:W-:Y:S01]  /*2af0*/  IMAD.U32 R69, R62, 0x10000, RZ ;  /* 0x000100003e457824 */ /* 0x000fe200078e00ff */
[----:B------:R-:W-:Y:S02]  /*2b00*/  PRMT R60, R60, 0x7632, R60 ;  /* 0x000076323c3c7816 */ /* 0x000fe4000000003c */
[----:B------:R-:W-:Y:S01]  /*2b10*/  PRMT R62, R62, 0x7632, R62 ;  /* 0x000076323e3e7816 */ /* 0x000fe2000000003e */
[----:B------:R1:W-:Y:S01]  /*2b20*/  @P4 STG.E.128 desc[UR22][R10.64], R104 ;  /* 0x000000680a004986 */ /* 0x0003e2000c101d16 */
[----:B------:R-:W-:Y:S02]  /*2b30*/  IMAD.U32 R63, R63, 0x10000, RZ ;  /* 0x000100003f3f7824 */ /* 0x000fe400078e00ff */
        /* <DEDUP_REMOVED lines=10> */
[----:B-1----:R-:W-:Y:S02]  /*2be0*/  IMAD.U32 R10, R61, 0x10000, RZ ;  /* 0x000100003d0a7824 */ /* 0x002fe400078e00ff */
[----:B------:R-:W-:Y:S01]  /*2bf0*/  FADD R62, R101, R62 ;  /* 0x0000003e653e7221 */ /* 0x000fe20000000000 */
[----:B------:R-:W-:-:S02]  /*2c00*/  VIADD R11, R8, 0x18000 ;  /* 0x00018000080b7836 */ /* 0x000fc40000000000 */
[----:B------:R-:W-:Y:S01]  /*2c10*/  FADD R10, R99, R10 ;  /* 0x0000000a630a7221 */ /* 0x000fe20000000000 */
[----:B------:R-:W-:Y:S01]  /*2c20*/  F2FP.BF16.F32.PACK_AB R75, R64, R63 ;  /* 0x0000003f404b723e */ /* 0x000fe200000010ff */
[----:B------:R-:W-:Y:S01]  /*2c30*/  IMAD.U32 R61, R56, 0x10000, RZ ;  /* 0x00010000383d7824 */ /* 0x000fe200078e00ff */
[----:B------:R-:W-:Y:S01]  /*2c40*/  F2FP.BF16.F32.PACK_AB R72, R60, R65 ;  /* 0x000000413c48723e */ /* 0x000fe200000010ff */
[----:B------:R-:W-:Y:S01]  /*2c50*/  IMAD.U32 R63, R57, 0x10000, RZ ;  /* 0x00010000393f7824 */ /* 0x000fe200078e00ff */
[----:B------:R-:W-:Y:S01]  /*2c60*/  F2FP.BF16.F32.PACK_AB R73, R10, R67 ;  /* 0x000000430a49723e */ /* 0x000fe200000010ff */
[----:B------:R-:W-:Y:S01]  /*2c70*/  IMAD.WIDE R10, R11, 0x2, R2 ;  /* 0x000000020b0a7825 */ /* 0x000fe200078e0202 */
[----:B------:R-:W-:Y:S02]  /*2c80*/  F2FP.BF16.F32.PACK_AB R74, R62, R69 ;  /* 0x000000453e4a723e */ /* 0x000fe400000010ff */
[----:B------:R-:W-:Y:S01]  /*2c90*/  PRMT R56, R56, 0x7632, R56 ;  /* 0x0000763238387816 */ /* 0x000fe20000000038 */
[----:B------:R-:W-:Y:S01]  /*2ca0*/  IMAD.U32 R65, R58, 0x10000, RZ ;  /* 0x000100003a417824 */ /* 0x000fe200078e00ff */
[----:B------:R-:W-:-:S02]  /*2cb0*/  PRMT R57, R57, 0x7632, R57 ;  /* 0x0000763239397816 */ /* 0x000fc40000000039 */
[C---:B------:R-:W-:Y:S02]  /*2cc0*/  PRMT R60, R59.reuse, 0x7632, R60 ;  /* 0x000076323b3c7816 */ /* 0x040fe4000000003c */
[----:B------:R-:W-:Y:S01]  /*2cd0*/  PRMT R58, R58, 0x7632, R58 ;  /* 0x000076323a3a7816 */ /* 0x000fe2000000003a */
[----:B------:R1:W-:Y:S01]  /*2ce0*/  @P5 STG.E.128 desc[UR22][R10.64], R72 ;  /* 0x000000480a005986 */ /* 0x0003e2000c101d16 */
[----:B------:R-:W-:Y:S02]  /*2cf0*/  IMAD.U32 R59, R59, 0x10000, RZ ;  /* 0x000100003b3b7824 */ /* 0x000fe400078e00ff */
[----:B------:R-:W-:Y:S02]  /*2d00*/  IMAD.U32 R56, R56, 0x10000, RZ ;  /* 0x0001000038387824 */ /* 0x000fe400078e00ff */
[----:B------:R-:W-:Y:S01]  /*2d10*/  IMAD.U32 R60, R60, 0x10000, RZ ;  /* 0x000100003c3c7824 */ /* 0x000fe200078e00ff */
[----:B------:R-:W-:Y:S01]  /*2d20*/  ISETP.NE.AND P4, PT, R140, RZ, PT ;  /* 0x000000ff8c00720c */ /* 0x000fe20003f85270 */
[----:B------:R-:W-:-:S02]  /*2d30*/  IMAD.U32 R58, R58, 0x10000, RZ ;  /* 0x000100003a3a7824 */ /* 0x000fc400078e00ff */
        /* <DEDUP_REMOVED lines=12> */
[----:B------:R-:W-:Y:S01]  /*2e00*/  F2FP.BF16.F32.PACK_AB R71, R60, R59 ;  /* 0x0000003b3c47723e */ /* 0x000fe200000010ff */
[----:B------:R-:W-:Y:S01]  /*2e10*/  IMAD.U32 R59, R53, 0x10000, RZ ;  /* 0x00010000353b7824 */ /* 0x000fe200078e00ff */
[----:B------:R-:W-:Y:S01]  /*2e20*/  F2FP.BF16.F32.PACK_AB R69, R10, R63 ;  /* 0x0000003f0a45723e */ /* 0x000fe200000010ff */
[----:B------:R-:W-:Y:S01]  /*2e30*/  IMAD.WIDE R10, R11, 0x2, R2 ;  /* 0x000000020b0a7825 */ /* 0x000fe200078e0202 */
[----:B------:R-:W-:-:S02]  /*2e40*/  F2FP.BF16.F32.PACK_AB R70, R58, R65 ;  /* 0x000000413a46723e */ /* 0x000fc400000010ff */
[----:B------:R-:W-:Y:S01]  /*2e50*/  PRMT R53, R53, 0x7632, R53 ;  /* 0x0000763235357816 */ /* 0x000fe20000000035 */
[----:B------:R-:W-:Y:S01]  /*2e60*/  IMAD.U32 R57, R52, 0x10000, RZ ;  /* 0x0001000034397824 */ /* 0x000fe200078e00ff */
[----:B------:R-:W-:Y:S02]  /*2e70*/  PRMT R54, R54, 0x7632, R54 ;  /* 0x0000763236367816 */ /* 0x000fe40000000036 */
[----:B------:R-:W-:Y:S01]  /*2e80*/  PRMT R52, R52, 0x7632, R52 ;  /* 0x0000763234347816 */ /* 0x000fe20000000034 */
[----:B------:R1:W-:Y:S02]  /*2e90*/  @P4 STG.E.128 desc[UR22][R10.64], R68 ;  /* 0x000000440a004986 */ /* 0x0003e4000c101d16 */
[----:B------:R-:W-:Y:S02]  /*2ea0*/  IMAD.U32 R54, R54, 0x10000, RZ ;  /* 0x0001000036367824 */ /* 0x000fe400078e00ff */
[----:B------:R-:W-:Y:S02]  /*2eb0*/  IMAD.U32 R52, R52, 0x10000, RZ ;  /* 0x0001000034347824 */ /* 0x000fe400078e00ff */
[----:B------:R-:W-:Y:S01]  /*2ec0*/  FADD R18, R18, R59 ;  /* 0x0000003b12127221 */ /* 0x000fe20000000000 */
[----:B------:R-:W-:Y:S01]  /*2ed0*/  FADD R20, R20, R61 ;  /* 0x0000003d14147221 */ /* 0x000fe20000000000 */
[----:B------:R-:W-:Y:S01]  /*2ee0*/  FADD R21, R21, R54 ;  /* 0x0000003615157221 */ /* 0x000fe20000000000 */
[----:B------:R-:W-:Y:S01]  /*2ef0*/  FADD R52, R17, R52 ;  /* 0x0000003411347221 */ /* 0x000fe20000000000 */
[----:B------:R-:W-:-:S02]  /*2f00*/  IMAD.U32 R17, R48, 0x10000, RZ ;  /* 0x0001000030117824 */ /* 0x000fc400078e00ff */
[----:B-1----:R-:W-:-:S04]  /*2f10*/  IMAD.U32 R10, R53, 0x10000, RZ ;  /* 0x00010000350a7824 */ /* 0x002fc800078e00ff */
[----:B------:R-:W-:Y:S01]  /*2f20*/  FADD R19, R19, R10 ;  /* 0x0000000a13137221 */ /* 0x000fe20000000000 */
[----:B------:R-:W-:Y:S01]  /*2f30*/  F2FP.BF16.F32.PACK_AB R54, R21, R20 ;  /* 0x000000141536723e */ /* 0x000fe200000010ff */
[----:B------:R-:W-:Y:S02]  /*2f40*/  IMAD.U32 R21, R50, 0x10000, RZ ;  /* 0x0001000032157824 */ /* 0x000fe400078e00ff */
[----:B------:R-:W-:Y:S01]  /*2f50*/  FADD R17, R4, R17 ;  /* 0x0000001104117221 */ /* 0x000fe20000000000 */
[----:B------:R-:W-:Y:S01]  /*2f60*/  F2FP.BF16.F32.PACK_AB R53, R19, R18 ;  /* 0x000000121335723e */ /* 0x000fe200000010ff */
[C---:B------:R-:W-:Y:S01]  /*2f70*/  IMAD.U32 R19, R49.reuse, 0x10000, RZ ;  /* 0x0001000031137824 */ /* 0x040fe200078e00ff */
[----:B------:R-:W-:Y:S02]  /*2f80*/  PRMT R48, R48, 0x7632, R48 ;  /* 0x0000763230307816 */ /* 0x000fe40000000030 */
[----:B------:R-:W-:Y:S02]  /*2f90*/  PRMT R49, R49, 0x7632, R49 ;  /* 0x0000763231317816 */ /* 0x000fe40000000031 */
[----:B------:R-:W-:-:S02]  /*2fa0*/  PRMT R50, R50, 0x7632, R50 ;  /* 0x0000763232327816 */ /* 0x000fc40000000032 */
[----:B------:R-:W-:Y:S01]  /*2fb0*/  PRMT R4, R51, 0x7632, R4 ;  /* 0x0000763233047816 */ /* 0x000fe20000000004 */
[----:B------:R-:W-:Y:S01]  /*2fc0*/  FADD R57, R16, R57 ;  /* 0x0000003910397221 */ /* 0x000fe20000000000 */
[----:B------:R-:W-:Y:S01]  /*2fd0*/  PRMT R16, R55, 0x7632, R16 ;  /* 0x0000763237107816 */ /* 0x000fe20000000010 */
[----:B------:R-:W-:Y:S01]  /*2fe0*/  FADD R19, R6, R19 ;  /* 0x0000001306137221 */ /* 0x000fe20000000000 */
[----:B------:R-:W-:Y:S02]  /*2ff0*/  IMAD.U32 R51, R51, 0x10000, RZ ;  /* 0x0001000033337824 */ /* 0x000fe400078e00ff */
[----:B------:R-:W-:Y:S02]  /*3000*/  IMAD.U32 R48, R48, 0x10000, RZ ;  /* 0x0001000030307824 */ /* 0x000fe400078e00ff */
[----:B------:R-:W-:Y:S02]  /*3010*/  IMAD.U32 R6, R49, 0x10000, RZ ;  /* 0x0001000031067824 */ /* 0x000fe400078e00ff */
[----:B------:R-:W-:-:S02]  /*3020*/  IMAD.U32 R50, R50, 0x10000, RZ ;  /* 0x0001000032327824 */ /* 0x000fc400078e00ff */
[----:B------:R-:W-:Y:S02]  /*3030*/  IMAD.U32 R4, R4, 0x10000, RZ ;  /* 0x0001000004047824 */ /* 0x000fe400078e00ff */
[----:B------:R-:W-:Y:S01]  /*3040*/  FADD R12, R12, R21 ;  /* 0x000000150c0c7221 */ /* 0x000fe20000000000 */
[----:B------:R-:W-:Y:S02]  /*3050*/  IMAD.U32 R16, R16, 0x10000, RZ ;  /* 0x0001000010107824 */ /* 0x000fe400078e00ff */
[----:B------:R-:W-:Y:S01]  /*3060*/  FADD R14, R14, R51 ;  /* 0x000000330e0e7221 */ /* 0x000fe20000000000 */
[----:B------:R-:W-:Y:S01]  /*3070*/  FADD R48, R5, R48 ;  /* 0x0000003005307221 */ /* 0x000fe20000000000 */
[----:B------:R-:W-:Y:S01]  /*3080*/  FADD R6, R7, R6 ;  /* 0x0000000607067221 */ /* 0x000fe20000000000 */
[----:B------:R-:W-:Y:S01]  /*3090*/  FADD R13, R13, R50 ;  /* 0x000000320d0d7221 */ /* 0x000fe20000000000 */
[----:B------:R-:W-:Y:S01]  /*30a0*/  FADD R15, R15, R4 ;  /* 0x000000040f0f7221 */ /* 0x000fe20000000000 */
[----:B------:R-:W-:Y:S01]  /*30b0*/  FADD R23, R23, R16 ;  /* 0x0000001017177221 */ /* 0x000fe20000000000 */
[----:B------:R-:W-:-:S02]  /*30c0*/  F2FP.BF16.F32.PACK_AB R48, R48, R17 ;  /* 0x000000113030723e */ /* 0x000fc400000010ff */
[----:B------:R-:W-:Y:S02]  /*30d0*/  F2FP.BF16.F32.PACK_AB R49, R6, R19 ;  /* 0x000000130631723e */ /* 0x000fe400000010ff */
[----:B------:R-:W-:Y:S01]  /*30e0*/  F2FP.BF16.F32.PACK_AB R50, R13, R12 ;  /* 0x0000000c0d32723e */ /* 0x000fe200000010ff */
[----:B------:R-:W1:Y:S01]  /*30f0*/  LDS.128 R16, [R9+0x10] ;  /* 0x0000100009107984 */ /* 0x000e620000000c00 */
[----:B------:R-:W-:-:S03]  /*3100*/  F2FP.BF16.F32.PACK_AB R51, R15, R14 ;  /* 0x0000000e0f33723e */ /* 0x000fc600000010ff */
[----:B------:R-:W2:Y:S01]  /*3110*/  LDS.128 R12, [R9] ;  /* 0x00000000090c7984 */ /* 0x000ea20000000c00 */
[----:B------:R-:W-:-:S04]  /*3120*/  IMAD.U32 R55, R55, 0x10000, RZ ;  /* 0x0001000037377824 */ /* 0x000fc800078e00ff */
[----:B------:R-:W-:Y:S01]  /*3130*/  FADD R22, R22, R55 ;  /* 0x0000003716167221 */ /* 0x000fe20000000000 */
[----:B------:R-:W-:Y:S01]  /*3140*/  IMAD.U32 R21, R80, 0x10000, RZ ;  /* 0x0001000050157824 */ /* 0x000fe200078e00ff */
[----:B------:R-:W-:-:S03]  /*3150*/  ISETP.NE.AND P5, PT, R137, RZ, PT ;  /* 0x000000ff8900720c */ /* 0x000fc60003fa5270 */
[----:B------:R-:W-:Y:S01]  /*3160*/  F2FP.BF16.F32.PACK_AB R55, R23, R22 ;  /* 0x000000161737723e */ /* 0x000fe200000010ff */
[----:B------:R-:W-:Y:S01]  /*3170*/  IMAD.U32 R23, R82, 0x10000, RZ ;  /* 0x0001000052177824 */ /* 0x000fe200078e00ff */
[----:B------:R-:W-:Y:S01]  /*3180*/  ISETP.NE.AND P4, PT, R136, RZ, PT ;  /* 0x000000ff8800720c */ /* 0x000fe20003f85270 */
[----:B------:R-:W-:Y:S01]  /*3190*/  VIADD R11, R8, 0x24000 ;  /* 0x00024000080b7836 */ /* 0x000fe20000000000 */
[----:B------:R-:W-:Y:S01]  /*31a0*/  F2FP.BF16.F32.PACK_AB R52, R52, R57 ;  /* 0x000000393434723e */ /* 0x000fe200000010ff */
[----:B------:R-:W-:Y:S01]  /*31b0*/  VIADD R5, R8, 0x2a000 ;  /* 0x0002a00008057836 */ /* 0x000fe20000000000 */
[----:B------:R-:W-:Y:S01]  /*31c0*/  PRMT R6, R80, 0x7632, R6 ;  /* 0x0000763250067816 */ /* 0x000fe20000000006 */
[----:B------:R-:W-:Y:S01]  /*31d0*/  IMAD.WIDE R10, R11, 0x2, R2 ;  /* 0x000000020b0a7825 */ /* 0x000fe200078e0202 */
[----:B------:R-:W-:Y:S01]  /*31e0*/  PRMT R7, R81, 0x7632, R7 ;  /* 0x0000763251077816 */ /* 0x000fe20000000007 */
[----:B------:R-:W-:Y:S02]  /*31f0*/  LDS.128 R56, [R9+0x1110] ;  /* 0x0011100009387984 */ /* 0x000fe40000000c00 */
[----:B------:R-:W-:-:S02]  /*3200*/  IMAD.WIDE R4, R5, 0x2, R2 ;  /* 0x0000000205047825 */ /* 0x000fc400078e0202 */
[----:B------:R3:W-:Y:S02]  /*3210*/  @P5 STG.E.128 desc[UR22][R10.64], R52 ;  /* 0x000000340a005986 */ /* 0x0007e4000c101d16 */
[----:B------:R-:W-:Y:S02]  /*3220*/  IMAD.U32 R6, R6, 0x10000, RZ ;  /* 0x0001000006067824 */ /* 0x000fe400078e00ff */
[----:B-1----:R-:W-:Y:S01]  /*3230*/  FADD R16, R16, R23 ;  /* 0x0000001710107221 */ /* 0x002fe20000000000 */
[----:B--2---:R-:W-:Y:S02]  /*3240*/  FADD R12, R12, R21 ;  /* 0x000000150c0c7221 */ /* 0x004fe40000000000 */
[----:B------:R-:W1:Y:S01]  /*3250*/  LDS.128 R20, [R9+0x1100] ;  /* 0x0011000009147984 */ /* 0x000e620000000c00 */
[----:B---3--:R-:W-:Y:S02]  /*3260*/  PRMT R10, R82, 0x7632, R10 ;  /* 0x00007632520a7816 */ /* 0x008fe4000000000a */
[----:B------:R-:W-:Y:S01]  /*3270*/  PRMT R11, R83, 0x7632, R11 ;  /* 0x00007632530b7816 */ /* 0x000fe2000000000b */
[----:B------:R2:W-:Y:S01]  /*3280*/  @P4 STG.E.128 desc[UR22][R4.64], R48 ;  /* 0x0000003004004986 */ /* 0x0005e2000c101d16 */
[----:B------:R-:W-:Y:S01]  /*3290*/  FADD R13, R13, R6 ;  /* 0x000000060d0d7221 */ /* 0x000fe20000000000 */
[----:B------:R-:W-:Y:S01]  /*32a0*/  IMAD.U32 R81, R81, 0x10000, RZ ;  /* 0x0001000051517824 */ /* 0x000fe200078e00ff */
[----:B------:R-:W-:Y:S01]  /*32b0*/  ISETP.NE.AND P5, PT, R138, RZ, PT ;  /* 0x000000ff8a00720c */ /* 0x000fe20003fa5270 */
[----:B------:R-:W-:-:S02]  /*32c0*/  IMAD.U32 R83, R83, 0x10000, RZ ;  /* 0x0001000053537824 */ /* 0x000fc400078e00ff */
[----:B------:R-:W-:Y:S02]  /*32d0*/  IMAD.U32 R10, R10, 0x10000, RZ ;  /* 0x000100000a0a7824 */ /* 0x000fe400078e00ff */
[----:B------:R-:W-:Y:S02]  /*32e0*/  IMAD.U32 R6, R11, 0x10000, RZ ;  /* 0x000100000b067824 */ /* 0x000fe400078e00ff */
[----:B------:R-:W-:Y:S01]  /*32f0*/  FADD R14, R14, R81 ;  /* 0x000000510e0e7221 */ /* 0x000fe20000000000 */
[----:B------:R-:W-:Y:S01]  /*3300*/  FADD R18, R18, R83 ;  /* 0x0000005312127221 */ /* 0x000fe20000000000 */
[----:B------:R-:W-:Y:S01]  /*3310*/  FADD R17, R17, R10 ;  /* 0x0000000a11117221 */ /* 0x000fe20000000000 */
[----:B------:R-:W-:Y:S01]  /*3320*/  FADD R19, R19, R6 ;  /* 0x0000000613137221 */ /* 0x000fe20000000000 */
[----:B--2---:R-:W-:Y:S02]  /*3330*/  IMAD.U32 R4, R7, 0x10000, RZ ;  /* 0x0001000007047824 */ /* 0x004fe400078e00ff */
[----:B------:R-:W-:-:S02]  /*3340*/  VIADD R5, R8, 0x30000 ;  /* 0x0003000008057836 */ /* 0x000fc40000000000 */
[----:B------:R-:W-:Y:S01]  /*3350*/  FADD R15, R15, R4 ;  /* 0x000000040f0f7221 */ /* 0x000fe20000000000 */
[----:B------:R-:W-:Y:S01]  /*3360*/  F2FP.BF16.F32.PACK_AB R48, R13, R12 ;  /* 0x0000000c0d30723e */ /* 0x000fe200000010ff */
[----:B------:R-:W-:Y:S01]  /*3370*/  IMAD.WIDE R4, R5, 0x2, R2 ;  /* 0x0000000205047825 */ /* 0x000fe200078e0202 */
[----:B------:R-:W-:Y:S02]  /*3380*/  F2FP.BF16.F32.PACK_AB R50, R17, R16 ;  /* 0x000000101132723e */ /* 0x000fe400000010ff */
[----:B------:R-:W-:Y:S02]  /*3390*/  F2FP.BF16.F32.PACK_AB R49, R15, R14 ;  /* 0x0000000e0f31723e */ /* 0x000fe400000010ff */
[----:B------:R-:W-:Y:S01]  /*33a0*/  F2FP.BF16.F32.PACK_AB R51, R19, R18 ;  /* 0x000000121333723e */ /* 0x000fe200000010ff */
[----:B------:R-:W-:Y:S04]  /*33b0*/  LDS.128 R12, [R9+0x2210] ;  /* 0x00221000090c7984 */ /* 0x000fe80000000c00 */
[----:B------:R-:W2:Y:S04]  /*33c0*/  LDS.128 R16, [R9+0x2200] ;  /* 0x0022000009107984 */ /* 0x000ea80000000c00 */
[----:B------:R3:W-:Y:S01]  /*33d0*/  @P5 STG.E.128 desc[UR22][R4.64], R48 ;  /* 0x0000003004005986 */ /* 0x0007e2000c101d16 */
[----:B------:R-:W-:-:S02]  /*33e0*/  ISETP.NE.AND P5, PT, R0, RZ, PT ;  /* 0x000000ff0000720c */ /* 0x000fc40003fa5270 */
[C---:B------:R-:W-:Y:S01]  /*33f0*/  PRMT R0, R76.reuse, 0x7632, R0 ;  /* 0x000076324c007816 */ /* 0x040fe20000000000 */
[----:B------:R-:W-:Y:S01]  /*3400*/  IMAD.U32 R11, R76, 0x10000, RZ ;  /* 0x000100004c0b7824 */ /* 0x000fe200078e00ff */
[----:B------:R-:W-:-:S03]  /*3410*/  PRMT R7, R78, 0x7632, R7 ;  /* 0x000076324e077816 */ /* 0x000fc60000000007 */
[----:B---3--:R-:W-:Y:S02]  /*3420*/  IMAD.U32 R48, R0, 0x10000, RZ ;  /* 0x0001000000307824 */ /* 0x008fe400078e00ff */
[----:B-1----:R-:W-:Y:S02]  /*3430*/  FADD R0, R20, R11 ;  /* 0x0000000b14007221 */ /* 0x002fe40000000000 */
[----:B------:R-:W-:Y:S02]  /*3440*/  FADD R11, R21, R48 ;  /* 0x00000030150b7221 */ /* 0x000fe40000000000 */
[----:B------:R-:W1:Y:S01]  /*3450*/  LDS.128 R48, [R9+0x3300] ;  /* 0x0033000009307984 */ /* 0x000e620000000c00 */
[----:B------:R-:W-:Y:S01]  /*3460*/  PRMT R4, R79, 0x7632, R4 ;  /* 0x000076324f047816 */ /* 0x000fe20000000004 */
[----:B------:R-:W-:Y:S01]  /*3470*/  IMAD.U32 R55, R78, 0x10000, RZ ;  /* 0x000100004e377824 */ /* 0x000fe200078e00ff */
[----:B------:R-:W-:Y:S01]  /*3480*/  PRMT R6, R77, 0x7632, R6 ;  /* 0x000076324d067816 */ /* 0x000fe20000000006 */
[----:B------:R-:W-:-:S02]  /*3490*/  IMAD.U32 R20, R7, 0x10000, RZ ;  /* 0x0001000007147824 */ /* 0x000fc400078e00ff */
[----:B------:R-:W-:Y:S02]  /*34a0*/  IMAD.U32 R4, R4, 0x10000, RZ ;  /* 0x0001000004047824 */ /* 0x000fe400078e00ff */
[----:B------:R-:W-:Y:S01]  /*34b0*/  FADD R52, R56, R55 ;  /* 0x0000003738347221 */ /* 0x000fe20000000000 */
[----:B------:R-:W-:Y:S02]  /*34c0*/  IMAD.U32 R77, R77, 0x10000, RZ ;  /* 0x000100004d4d7824 */ /* 0x000fe400078e00ff */
[----:B------:R-:W-:Y:S01]  /*34d0*/  FADD R55, R57, R20 ;  /* 0x0000001439377221 */ /* 0x000fe20000000000 */
[----:B------:R-:W-:Y:S02]  /*34e0*/  IMAD.U32 R6, R6, 0x10000, RZ ;  /* 0x0001000006067824 */ /* 0x000fe400078e00ff */
[--C-:B------:R-:W-:Y:S01]  /*34f0*/  FADD R57, R59, R4.reuse ;  /* 0x000000043b397221 */ /* 0x100fe20000000000 */
[----:B----4-:R-:W-:Y:S01]  /*3500*/  PRMT R4, R44, 0x7632, R4 ;  /* 0x000076322c047816 */ /* 0x010fe20000000004 */
[----:B------:R-:W-:Y:S01]  /*3510*/  FADD R10, R22, R77 ;  /* 0x0000004d160a7221 */ /* 0x000fe20000000000 */
[----:B------:R-:W-:Y:S01]  /*3520*/  FADD R53, R23, R6 ;  /* 0x0000000617357221 */ /* 0x000fe20000000000 */
[C---:B------:R-:W-:Y:S01]  /*3530*/  PRMT R5, R45.reuse, 0x7632, R5 ;  /* 0x000076322d057816 */ /* 0x040fe20000000005 */
[----:B------:R-:W3:Y:S01]  /*3540*/  LDS.128 R20, [R9+0x3310] ;  /* 0x0033100009147984 */ /* 0x000ee20000000c00 */
[----:B------:R-:W-:Y:S01]  /*3550*/  IMAD.U32 R7, R44, 0x10000, RZ ;  /* 0x000100002c077824 */ /* 0x000fe200078e00ff */
[----:B------:R-:W-:Y:S01]  /*3560*/  PRMT R56, R46, 0x7632, R56 ;  /* 0x000076322e387816 */ /* 0x000fe20000000038 */
[----:B------:R-:W-:-:S02]  /*3570*/  IMAD.U32 R45, R45, 0x10000, RZ ;  /* 0x000100002d2d7824 */ /* 0x000fc400078e00ff */
[----:B------:R-:W-:Y:S02]  /*3580*/  IMAD.U32 R4, R4, 0x10000, RZ ;  /* 0x0001000004047824 */ /* 0x000fe400078e00ff */
[----:B--2---:R-:W-:Y:S01]  /*3590*/  FADD R44, R16, R7 ;  /* 0x00000007102c7221 */ /* 0x004fe20000000000 */
[----:B------:R-:W-:Y:S01]  /*35a0*/  IMAD.U32 R59, R46, 0x10000, RZ ;  /* 0x000100002e3b7824 */ /* 0x000fe200078e00ff */
[C---:B------:R-:W-:Y:S01]  /*35b0*/  PRMT R46, R47.reuse, 0x7632, R46 ;  /* 0x000076322f2e7816 */ /* 0x040fe2000000002e */
[----:B------:R-:W-:Y:S02]  /*35c0*/  IMAD.U32 R61, R47, 0x10000, RZ ;  /* 0x000100002f3d7824 */ /* 0x000fe400078e00ff */
[----:B------:R-:W-:Y:S01]  /*35d0*/  FADD R45, R18, R45 ;  /* 0x0000002d122d7221 */ /* 0x000fe20000000000 */
[----:B------:R-:W-:Y:S02]  /*35e0*/  IMAD.U32 R16, R5, 0x10000, RZ ;  /* 0x0001000005107824 */ /* 0x000fe400078e00ff */
[----:B------:R-:W-:Y:S01]  /*35f0*/  FADD R47, R17, R4 ;  /* 0x00000004112f7221 */ /* 0x000fe20000000000 */
[----:B------:R-:W-:Y:S01]  /*3600*/  IMAD.U32 R18, R56, 0x10000, RZ ;  /* 0x0001000038127824 */ /* 0x000fe200078e00ff */
[----:B------:R-:W2:Y:S01]  /*3610*/  LDS.128 R4, [R9+0x4400] ;  /* 0x0044000009047984 */ /* 0x000ea20000000c00 */
[----:B------:R-:W-:-:S02]  /*3620*/  IMAD.U32 R79, R79, 0x10000, RZ ;  /* 0x000100004f4f7824 */ /* 0x000fc400078e00ff */
[----:B------:R-:W-:Y:S01]  /*3630*/  FADD R56, R12, R59 ;  /* 0x0000003b0c387221 */ /* 0x000fe20000000000 */
[----:B------:R-:W-:Y:S02]  /*3640*/  IMAD.U32 R60, R46, 0x10000, RZ ;  /* 0x000100002e3c7824 */ /* 0x000fe400078e00ff */
[----:B------:R-:W-:Y:S01]  /*3650*/  FADD R46, R19, R16 ;  /* 0x00000010132e7221 */ /* 0x000fe20000000000 */
[----:B------:R-:W-:Y:S01]  /*3660*/  FADD R59, R13, R18 ;  /* 0x000000120d3b7221 */ /* 0x000fe20000000000 */
[----:B------:R-:W-:Y:S01]  /*3670*/  PRMT R12, R40, 0x7632, R12 ;  /* 0x00007632280c7816 */ /* 0x000fe2000000000c */
[----:B------:R-:W4:Y:S01]  /*3680*/  LDS.128 R16, [R9+0x4410] ;  /* 0x0044100009107984 */ /* 0x000f220000000c00 */
[----:B------:R-:W-:Y:S01]  /*3690*/  FADD R54, R58, R79 ;  /* 0x0000004f3a367221 */ /* 0x000fe20000000000 */
[----:B------:R-:W-:Y:S01]  /*36a0*/  FADD R58, R14, R61 ;  /* 0x0000003d0e3a7221 */ /* 0x000fe20000000000 */
[----:B------:R-:W-:Y:S01]  /*36b0*/  FADD R61, R15, R60 ;  /* 0x0000003c0f3d7221 */ /* 0x000fe20000000000 */
[----:B------:R-:W-:Y:S01]  /*36c0*/  IMAD.U32 R15, R40, 0x10000, RZ ;  /* 0x00010000280f7824 */ /* 0x000fe200078e00ff */
[----:B------:R-:W-:Y:S01]  /*36d0*/  PRMT R13, R41, 0x7632, R13 ;  /* 0x00007632290d7816 */ /* 0x000fe2000000000d */
[----:B------:R-:W-:Y:S01]  /*36e0*/  IMAD.U32 R12, R12, 0x10000, RZ ;  /* 0x000100000c0c7824 */ /* 0x000fe200078e00ff */
[C---:B------:R-:W-:Y:S01]  /*36f0*/  PRMT R40, R42.reuse, 0x7632, R40 ;  /* 0x000076322a287816 */ /* 0x040fe20000000028 */
[----:B------:R-:W-:-:S02]  /*3700*/  IMAD.U32 R65, R42, 0x10000, RZ ;  /* 0x000100002a417824 */ /* 0x000fc400078e00ff */
[----:B-1----:R-:W-:Y:S01]  /*3710*/  FADD R48, R48, R15 ;  /* 0x0000000f30307221 */ /* 0x002fe20000000000 */
[----:B------:R-:W-:Y:S02]  /*3720*/  IMAD.U32 R42, R13, 0x10000, RZ ;  /* 0x000100000d2a7824 */ /* 0x000fe400078e00ff */
[----:B------:R-:W-:Y:S02]  /*3730*/  FADD R49, R49, R12 ;  /* 0x0000000c31317221 */ /* 0x000fe40000000000 */
[----:B------:R-:W1:Y:S01]  /*3740*/  LDS.128 R12, [R9+0x5500] ;  /* 0x00550000090c7984 */ /* 0x000e620000000c00 */
[----:B------:R-:W-:Y:S01]  /*3750*/  IMAD.U32 R63, R41, 0x10000, RZ ;  /* 0x00010000293f7824 */ /* 0x000fe200078e00ff */
[C---:B------:R-:W-:Y:S01]  /*3760*/  PRMT R41, R43.reuse, 0x7632, R41 ;  /* 0x000076322b297816 */ /* 0x040fe20000000029 */
[----:B------:R-:W-:Y:S02]  /*3770*/  IMAD.U32 R43, R43, 0x10000, RZ ;  /* 0x000100002b2b7824 */ /* 0x000fe400078e00ff */
[----:B------:R-:W-:-:S02]  /*3780*/  IMAD.U32 R60, R40, 0x10000, RZ ;  /* 0x00010000283c7824 */ /* 0x000fc400078e00ff */
[----:B------:R-:W-:Y:S02]  /*3790*/  IMAD.U32 R62, R41, 0x10000, RZ ;  /* 0x00010000293e7824 */ /* 0x000fe400078e00ff */
[----:B---3--:R-:W-:Y:S01]  /*37a0*/  FADD R41, R22, R43 ;  /* 0x0000002b16297221 */ /* 0x008fe20000000000 */
[----:B------:R-:W-:Y:S01]  /*37b0*/  FADD R50, R50, R63 ;  /* 0x0000003f32327221 */ /* 0x000fe20000000000 */
[--C-:B------:R-:W-:Y:S01]  /*37c0*/  FADD R43, R21, R60.reuse ;  /* 0x0000003c152b7221 */ /* 0x100fe20000000000 */
[C---:B------:R-:W-:Y:S01]  /*37d0*/  PRMT R60, R36.reuse, 0x7632, R60 ;  /* 0x00007632243c7816 */ /* 0x040fe2000000003c */
[----:B------:R-:W-:Y:S02]  /*37e0*/  IMAD.U32 R63, R36, 0x10000, RZ ;  /* 0x00010000243f7824 */ /* 0x000fe400078e00ff */
[----:B------:R-:W-:Y:S01]  /*37f0*/  FADD R51, R51, R42 ;  /* 0x0000002a33337221 */ /* 0x000fe20000000000 */
[----:B------:R-:W-:Y:S01]  /*3800*/  PRMT R36, R37, 0x7632, R36 ;  /* 0x0000763225247816 */ /* 0x000fe20000000024 */
[----:B------:R-:W-:Y:S01]  /*3810*/  FADD R40, R20, R65 ;  /* 0x0000004114287221 */ /* 0x000fe20000000000 */
[----:B------:R-:W-:Y:S01]  /*3820*/  FADD R42, R23, R62 ;  /* 0x0000003e172a7221 */ /* 0x000fe20000000000 */
[----:B------:R-:W-:Y:S01]  /*3830*/  IMAD.U32 R37, R37, 0x10000, RZ ;  /* 0x0001000025257824 */ /* 0x000fe200078e00ff */
[C---:B------:R-:W-:Y:S01]  /*3840*/  PRMT R64, R38.reuse, 0x7632, R64 ;  /* 0x0000763226407816 */ /* 0x040fe20000000040 */
[----:B------:R-:W3:Y:S01]  /*3850*/  LDS.128 R20, [R9+0x5510] ;  /* 0x0055100009147984 */ /* 0x000ee20000000c00 */
[----:B------:R-:W-:-:S02]  /*3860*/  IMAD.U32 R67, R38, 0x10000, RZ ;  /* 0x0001000026437824 */ /* 0x000fc400078e00ff */
[----:B--2---:R-:W-:Y:S01]  /*3870*/  FADD R62, R6, R37 ;  /* 0x00000025063e7221 */ /* 0x004fe20000000000 */
[----:B------:R-:W-:Y:S02]  /*3880*/  IMAD.U32 R38, R60, 0x10000, RZ ;  /* 0x000100003c267824 */ /* 0x000fe400078e00ff */
[----:B------:R-:W-:Y:S01]  /*3890*/  FADD R60, R4, R63 ;  /* 0x0000003f043c7221 */ /* 0x000fe20000000000 */
[C---:B------:R-:W-:Y:S01]  /*38a0*/  PRMT R66, R39.reuse, 0x7632, R66 ;  /* 0x0000763227427816 */ /* 0x040fe20000000042 */
[----:B------:R-:W-:Y:S02]  /*38b0*/  IMAD.U32 R4, R36, 0x10000, RZ ;  /* 0x0001000024047824 */ /* 0x000fe400078e00ff */
[----:B------:R-:W-:Y:S02]  /*38c0*/  IMAD.U32 R6, R64, 0x10000, RZ ;  /* 0x0001000040067824 */ /* 0x000fe400078e00ff */
[----:B----4-:R-:W-:Y:S01]  /*38d0*/  FADD R64, R16, R67 ;  /* 0x0000004310407221 */ /* 0x010fe20000000000 */
[----:B------:R-:W-:-:S02]  /*38e0*/  IMAD.U32 R69, R39, 0x10000, RZ ;  /* 0x0001000027457824 */ /* 0x000fc400078e00ff */
[----:B------:R-:W-:Y:S01]  /*38f0*/  FADD R63, R5, R38 ;  /* 0x00000026053f7221 */ /* 0x000fe20000000000 */
[----:B------:R-:W-:Y:S01]  /*3900*/  FADD R65, R7, R4 ;  /* 0x0000000407417221 */ /* 0x000fe20000000000 */
[----:B------:R-:W-:Y:S02]  /*3910*/  IMAD.U32 R68, R66, 0x10000, RZ ;  /* 0x0001000042447824 */ /* 0x000fe400078e00ff */
[----:B------:R-:W-:Y:S01]  /*3920*/  FADD R67, R17, R6 ;  /* 0x0000000611437221 */ /* 0x000fe20000000000 */
[----:B------:R-:W2:Y:S01]  /*3930*/  LDS.128 R36, [R9+0x6600] ;  /* 0x0066000009247984 */ /* 0x000ea20000000c00 */
[----:B------:R-:W-:-:S03]  /*3940*/  FADD R66, R18, R69 ;  /* 0x0000004512427221 */ /* 0x000fc60000000000 */
[----:B------:R-:W4:Y:S01]  /*3950*/  LDS.128 R4, [R9+0x6610] ;  /* 0x0066100009047984 */ /* 0x000f220000000c00 */
[----:B------:R-:W-:Y:S01]  /*3960*/  FADD R69, R19, R68 ;  /* 0x0000004413457221 */ /* 0x000fe20000000000 */
[C---:B------:R-:W-:Y:S01]  /*3970*/  PRMT R16, R32.reuse, 0x7632, R16 ;  /* 0x0000763220107816 */ /* 0x040fe20000000010 */
[----:B------:R-:W-:Y:S01]  /*3980*/  IMAD.U32 R19, R32, 0x10000, RZ ;  /* 0x0001000020137824 */ /* 0x000fe200078e00ff */
[C---:B------:R-:W-:Y:S01]  /*3990*/  PRMT R17, R33.reuse, 0x7632, R17 ;  /* 0x0000763221117816 */ /* 0x040fe20000000011 */
[C---:B------:R-:W-:Y:S01]  /*39a0*/  IMAD.U32 R73, R34.reuse, 0x10000, RZ ;  /* 0x0001000022497824 */ /* 0x040fe200078e00ff */
[----:B------:R-:W-:Y:S01]  /*39b0*/  PRMT R32, R34, 0x7632, R32 ;  /* 0x0000763222207816 */ /* 0x000fe20000000020 */
[----:B------:R-:W-:Y:S02]  /*39c0*/  IMAD.U32 R71, R33, 0x10000, RZ ;  /* 0x0001000021477824 */ /* 0x000fe400078e00ff */
[----:B-1----:R-:W-:Y:S01]  /*39d0*/  FADD R70, R12, R19 ;  /* 0x000000130c467221 */ /* 0x002fe20000000000 */
[----:B------:R-:W-:-:S02]  /*39e0*/  IMAD.U32 R34, R16, 0x10000, RZ ;  /* 0x0001000010227824 */ /* 0x000fc400078e00ff */
[----:B------:R-:W-:Y:S02]  /*39f0*/  IMAD.U32 R68, R17, 0x10000, RZ ;  /* 0x0001000011447824 */ /* 0x000fe400078e00ff */
[----:B------:R-:W1:Y:S01]  /*3a00*/  LDS.128 R16, [R9+0x7700] ;  /* 0x0077000009107984 */ /* 0x000e620000000c00 */
[----:B------:R-:W-:Y:S01]  /*3a10*/  FADD R72, R14, R71 ;  /* 0x000000470e487221 */ /* 0x000fe20000000000 */
[----:B------:R-:W-:Y:S01]  /*3a20*/  FADD R71, R13, R34 ;  /* 0x000000220d477221 */ /* 0x000fe20000000000 */
[----:B------:R-:W-:Y:S02]  /*3a30*/  FADD R75, R15, R68 ;  /* 0x000000440f4b7221 */ /* 0x000fe40000000000 */
[----:B------:R5:W1:Y:S01]  /*3a40*/  LDS.128 R12, [R9+0x7710] ;  /* 0x00771000090c7984 */ /* 0x000a620000000c00 */
[C---:B------:R-:W-:Y:S01]  /*3a50*/  PRMT R33, R35.reuse, 0x7632, R33 ;  /* 0x0000763223217816 */ /* 0x040fe20000000021 */
[----:B------:R-:W-:Y:S02]  /*3a60*/  IMAD.U32 R35, R35, 0x10000, RZ ;  /* 0x0001000023237824 */ /* 0x000fe400078e00ff */
[----:B---3--:R-:W-:Y:S01]  /*3a70*/  FADD R73, R20, R73 ;  /* 0x0000004914497221 */ /* 0x008fe20000000000 */
[----:B------:R-:W-:Y:S01]  /*3a80*/  PRMT R20, R24, 0x7632, R20 ;  /* 0x0000763218147816 */ /* 0x000fe20000000014 */
[----:B------:R-:W-:-:S02]  /*3a90*/  IMAD.U32 R34, R33, 0x10000, RZ ;  /* 0x0001000021227824 */ /* 0x000fc400078e00ff */
[----:B------:R-:W-:Y:S01]  /*3aa0*/  FADD R68, R22, R35 ;  /* 0x0000002316447221 */ /* 0x000fe20000000000 */
[----:B------:R-:W-:Y:S02]  /*3ab0*/  IMAD.U32 R35, R26, 0x10000, RZ ;  /* 0x000100001a237824 */ /* 0x000fe400078e00ff */
[----:B------:R-:W-:Y:S01]  /*3ac0*/  FADD R77, R23, R34 ;  /* 0x00000022174d7221 */ /* 0x000fe20000000000 */
[C---:B------:R-:W-:Y:S01]  /*3ad0*/  PRMT R23, R27.reuse, 0x7632, R23 ;  /* 0x000076321b177816 */ /* 0x040fe20000000017 */
[----:B------:R-:W-:Y:S01]  /*3ae0*/  IMAD.U32 R20, R20, 0x10000, RZ ;  /* 0x0001000014147824 */ /* 0x000fe200078e00ff */
[----:B------:R-:W-:Y:S01]  /*3af0*/  PRMT R22, R26, 0x7632, R22 ;  /* 0x000076321a167816 */ /* 0x000fe20000000016 */
[----:B------:R-:W-:Y:S02]  /*3b00*/  IMAD.U32 R32, R32, 0x10000, RZ ;  /* 0x0001000020207824 */ /* 0x000fe400078e00ff */
[----:B------:R-:W-:Y:S02]  /*3b10*/  IMAD.U32 R27, R27, 0x10000, RZ ;  /* 0x000100001b1b7824 */ /* 0x000fe400078e00ff */
[----:B--2---:R-:W-:Y:S01]  /*3b20*/  FADD R26, R37, R20 ;  /* 0x00000014251a7221 */ /* 0x004fe20000000000 */
[----:B------:R-:W-:-:S02]  /*3b30*/  IMAD.U32 R20, R23, 0x10000, RZ ;  /* 0x0001000017147824 */ /* 0x000fc400078e00ff */
[----:B----4-:R-:W-:Y:S01]  /*3b40*/  FADD R35, R4, R35 ;  /* 0x0000002304237221 */ /* 0x010fe20000000000 */
[----:B------:R-:W-:Y:S01]  /*3b50*/  PRMT R4, R28, 0x7632, R4 ;  /* 0x000076321c047816 */ /* 0x000fe20000000004 */
[----:B------:R-:W-:Y:S02]  /*3b60*/  IMAD.U32 R22, R22, 0x10000, RZ ;  /* 0x0001000016167824 */ /* 0x000fe400078e00ff */
[----:B------:R-:W-:Y:S01]  /*3b70*/  FADD R32, R21, R32 ;  /* 0x0000002015207221 */ /* 0x000fe20000000000 */
[----:B------:R-:W-:Y:S01]  /*3b80*/  FADD R20, R7, R20 ;  /* 0x0000001407147221 */ /* 0x000fe20000000000 */
[----:B------:R-:W-:Y:S01]  /*3b90*/  PRMT R21, R25, 0x7632, R21 ;  /* 0x0000763219157816 */ /* 0x000fe20000000015 */
[----:B------:R-:W-:Y:S01]  /*3ba0*/  FADD R27, R6, R27 ;  /* 0x0000001b061b7221 */ /* 0x000fe20000000000 */
[----:B------:R-:W-:Y:S01]  /*3bb0*/  FADD R22, R5, R22 ;  /* 0x0000001605167221 */ /* 0x000fe20000000000 */
[----:B------:R-:W-:Y:S01]  /*3bc0*/  PRMT R7, R31, 0x7632, R7 ;  /* 0x000076321f077816 */ /* 0x000fe20000000007 */
[----:B------:R-:W-:Y:S01]  /*3bd0*/  IMAD.U32 R4, R4, 0x10000, RZ ;  /* 0x0001000004047824 */ /* 0x000fe200078e00ff */
[----:B------:R-:W-:Y:S01]  /*3be0*/  PRMT R5, R29, 0x7632, R5 ;  /* 0x000076321d057816 */ /* 0x000fe20000000005 */
[----:B-----5:R-:W-:Y:S01]  /*3bf0*/  IMAD.U32 R9, R28, 0x10000, RZ ;  /* 0x000100001c097824 */ /* 0x020fe200078e00ff */
[----:B------:R-:W-:Y:S01]  /*3c00*/  PRMT R6, R30, 0x7632, R6 ;  /* 0x000076321e067816 */ /* 0x000fe20000000006 */
[----:B------:R-:W-:-:S02]  /*3c10*/  IMAD.U32 R33, R24, 0x10000, RZ ;  /* 0x0001000018217824 */ /* 0x000fc400078e00ff */
[----:B-1----:R-:W-:Y:S01]  /*3c20*/  FADD R28, R17, R4 ;  /* 0x00000004111c7221 */ /* 0x002fe20000000000 */
[----:B------:R-:W-:Y:S02]  /*3c30*/  IMAD.U32 R24, R21, 0x10000, RZ ;  /* 0x0001000015187824 */ /* 0x000fe400078e00ff */
[----:B------:R-:W-:Y:S01]  /*3c40*/  FADD R23, R16, R9 ;  /* 0x0000000910177221 */ /* 0x000fe20000000000 */
[----:B------:R-:W-:Y:S02]  /*3c50*/  IMAD.U32 R31, R31, 0x10000, RZ ;  /* 0x000100001f1f7824 */ /* 0x000fe400078e00ff */
[----:B------:R-:W-:Y:S01]  /*3c60*/  IMAD.U32 R4, R7, 0x10000, RZ ;  /* 0x0001000007047824 */ /* 0x000fe200078e00ff */
[----:B------:R-:W-:Y:S01]  /*3c70*/  ISETP.NE.AND P4, PT, R130, RZ, PT ;  /* 0x000000ff8200720c */ /* 0x000fe20003f85270 */
[----:B------:R-:W-:Y:S02]  /*3c80*/  IMAD.U32 R21, R30, 0x10000, RZ ;  /* 0x000100001e157824 */ /* 0x000fe400078e00ff */
[----:B------:R-:W-:-:S02]  /*3c90*/  IMAD.U32 R16, R5, 0x10000, RZ ;  /* 0x0001000005107824 */ /* 0x000fc400078e00ff */
[----:B------:R-:W-:Y:S02]  /*3ca0*/  IMAD.U32 R6, R6, 0x10000, RZ ;  /* 0x0001000006067824 */ /* 0x000fe400078e00ff */
[----:B------:R-:W-:Y:S01]  /*3cb0*/  FADD R33, R36, R33 ;  /* 0x0000002124217221 */ /* 0x000fe20000000000 */
[----:B------:R-:W-:Y:S02]  /*3cc0*/  VIADD R9, R8, 0x36000 ;  /* 0x0003600008097836 */ /* 0x000fe40000000000 */
[----:B------:R-:W-:Y:S01]  /*3cd0*/  FADD R36, R14, R31 ;  /* 0x0000001f0e247221 */ /* 0x000fe20000000000 */
[----:B------:R-:W-:Y:S01]  /*3ce0*/  FADD R37, R15, R4 ;  /* 0x000000040f257221 */ /* 0x000fe20000000000 */
[----:B------:R-:W-:Y:S02]  /*3cf0*/  IMAD.U32 R25, R25, 0x10000, RZ ;  /* 0x0001000019197824 */ /* 0x000fe400078e00ff */
[----:B------:R-:W-:Y:S01]  /*3d00*/  FADD R30, R19, R16 ;  /* 0x00000010131e7221 */ /* 0x000fe20000000000 */
[----:B------:R-:W-:Y:S01]  /*3d10*/  FADD R34, R12, R21 ;  /* 0x000000150c227221 */ /* 0x000fe20000000000 */
[----:B------:R-:W-:Y:S01]  /*3d20*/  FADD R31, R13, R6 ;  /* 0x000000060d1f7221 */ /* 0x000fe20000000000 */
[----:B------:R-:W-:Y:S01]  /*3d30*/  F2FP.BF16.F32.PACK_AB R4, R11, R0 ;  /* 0x000000000b04723e */ /* 0x000fe200000010ff */
[C---:B------:R-:W-:Y:S01]  /*3d40*/  VIADD R11, R8.reuse, 0x3c000 ;  /* 0x0003c000080b7836 */ /* 0x040fe20000000000 */
[----:B------:R-:W-:Y:S01]  /*3d50*/  F2FP.BF16.F32.PACK_AB R5, R53, R10 ;  /* 0x0000000a3505723e */ /* 0x000fe200000010ff */
[C---:B------:R-:W-:Y:S01]  /*3d60*/  VIADD R13, R8.reuse, 0x42000 ;  /* 0x00042000080d7836 */ /* 0x040fe20000000000 */
[----:B------:R-:W-:Y:S01]  /*3d70*/  F2FP.BF16.F32.PACK_AB R6, R55, R52 ;  /* 0x000000343706723e */ /* 0x000fe200000010ff */
[C---:B------:R-:W-:Y:S01]  /*3d80*/  VIADD R15, R8.reuse, 0x48000 ;  /* 0x00048000080f7836 */ /* 0x040fe20000000000 */
[----:B------:R-:W-:Y:S01]  /*3d90*/  F2FP.BF16.F32.PACK_AB R7, R57, R54 ;  /* 0x000000363907723e */ /* 0x000fe200000010ff */
[----:B------:R-:W-:-:S02]  /*3da0*/  VIADD R17, R8, 0x4e000 ;  /* 0x0004e00008117836 */ /* 0x000fc40000000000 */
[C---:B------:R-:W-:Y:S02]  /*3db0*/  VIADD R19, R8.reuse, 0x54000 ;  /* 0x0005400008137836 */ /* 0x040fe40000000000 */
[----:B------:R-:W-:Y:S02]  /*3dc0*/  VIADD R21, R8, 0x5a000 ;  /* 0x0005a00008157836 */ /* 0x000fe40000000000 */
[----:B------:R-:W-:-:S04]  /*3dd0*/  IMAD.WIDE R8, R9, 0x2, R2 ;  /* 0x0000000209087825 */ /* 0x000fc800078e0202 */
[----:B------:R-:W-:Y:S01]  /*3de0*/  FADD R25, R38, R25 ;  /* 0x0000001926197221 */ /* 0x000fe20000000000 */
[----:B------:R-:W-:Y:S01]  /*3df0*/  FADD R24, R39, R24 ;  /* 0x0000001827187221 */ /* 0x000fe20000000000 */
[----:B------:R-:W-:Y:S01]  /*3e00*/  F2FP.BF16.F32.PACK_AB R44, R47, R44 ;  /* 0x0000002c2f2c723e */ /* 0x000fe200000010ff */
[----:B------:R-:W-:Y:S01]  /*3e10*/  IMAD.U32 R29, R29, 0x10000, RZ ;  /* 0x000100001d1d7824 */ /* 0x000fe200078e00ff */
[----:B------:R-:W-:Y:S01]  /*3e20*/  F2FP.BF16.F32.PACK_AB R45, R46, R45 ;  /* 0x0000002d2e2d723e */ /* 0x000fe200000010ff */
[--C-:B------:R-:W-:Y:S01]  /*3e30*/  IMAD.WIDE R10, R11, 0x2, R2.reuse ;  /* 0x000000020b0a7825 */ /* 0x100fe200078e0202 */
[----:B------:R-:W-:Y:S02]  /*3e40*/  F2FP.BF16.F32.PACK_AB R48, R49, R48 ;  /* 0x000000303130723e */ /* 0x000fe400000010ff */
[----:B------:R-:W-:Y:S01]  /*3e50*/  F2FP.BF16.F32.PACK_AB R46, R59, R56 ;  /* 0x000000383b2e723e */ /* 0x000fe200000010ff */
[----:B------:R-:W-:Y:S01]  /*3e60*/  IMAD.WIDE R12, R13, 0x2, R2 ;  /* 0x000000020d0c7825 */ /* 0x000fe200078e0202 */
[----:B------:R-:W-:-:S02]  /*3e70*/  F2FP.BF16.F32.PACK_AB R47, R61, R58 ;  /* 0x0000003a3d2f723e */ /* 0x000fc400000010ff */
[----:B------:R-:W-:Y:S01]  /*3e80*/  F2FP.BF16.F32.PACK_AB R49, R51, R50 ;  /* 0x000000323331723e */ /* 0x000fe200000010ff */
[----:B------:R-:W-:Y:S01]  /*3e90*/  IMAD.WIDE R14, R15, 0x2, R2 ;  /* 0x000000020f0e7825 */ /* 0x000fe200078e0202 */
[----:B------:R-:W-:Y:S01]  /*3ea0*/  F2FP.BF16.F32.PACK_AB R50, R43, R40 ;  /* 0x000000282b32723e */ /* 0x000fe200000010ff */
[----:B------:R1:W-:Y:S01]  /*3eb0*/  @P5 STG.E.128 desc[UR22][R8.64], R4 ;  /* 0x0000000408005986 */ /* 0x0003e2000c101d16 */
[----:B------:R-:W-:Y:S02]  /*3ec0*/  F2FP.BF16.F32.PACK_AB R51, R42, R41 ;  /* 0x000000292a33723e */ /* 0x000fe400000010ff */
[----:B------:R-:W-:Y:S02]  /*3ed0*/  F2FP.BF16.F32.PACK_AB R60, R63, R60 ;  /* 0x0000003c3f3c723e */ /* 0x000fe400000010ff */
[----:B------:R-:W-:Y:S01]  /*3ee0*/  F2FP.BF16.F32.PACK_AB R61, R65, R62 ;  /* 0x0000003e413d723e */ /* 0x000fe200000010ff */
[----:B------:R-:W-:Y:S01]  /*3ef0*/  FADD R29, R18, R29 ;  /* 0x0000001d121d7221 */ /* 0x000fe20000000000 */
[----:B------:R-:W-:Y:S01]  /*3f00*/  F2FP.BF16.F32.PACK_AB R62, R67, R64 ;  /* 0x00000040433e723e */ /* 0x000fe200000010ff */
[--C-:B------:R-:W-:Y:S01]  /*3f10*/  IMAD.WIDE R16, R17, 0x2, R2.reuse ;  /* 0x0000000211107825 */ /* 0x100fe200078e0202 */
[----:B------:R-:W-:Y:S01]  /*3f20*/  F2FP.BF16.F32.PACK_AB R63, R69, R66 ;  /* 0x00000042453f723e */ /* 0x000fe200000010ff */
[----:B------:R2:W-:Y:S01]  /*3f30*/  @P4 STG.E.128 desc[UR22][R10.64], R44 ;  /* 0x0000002c0a004986 */ /* 0x0005e2000c101d16 */
[----:B------:R-:W-:Y:S01]  /*3f40*/  F2FP.BF16.F32.PACK_AB R40, R26, R33 ;  /* 0x000000211a28723e */ /* 0x000fe200000010ff */
[----:B------:R-:W-:Y:S01]  /*3f50*/  IMAD.WIDE R18, R19, 0x2, R2 ;  /* 0x0000000213127825 */ /* 0x000fe200078e0202 */
[----:B------:R-:W-:-:S02]  /*3f60*/  F2FP.BF16.F32.PACK_AB R41, R24, R25 ;  /* 0x000000191829723e */ /* 0x000fc400000010ff */
[----:B------:R-:W-:Y:S02]  /*3f70*/  F2FP.BF16.F32.PACK_AB R42, R22, R35 ;  /* 0x00000023162a723e */ /* 0x000fe400000010ff */
[----:B------:R-:W-:Y:S02]  /*3f80*/  F2FP.BF16.F32.PACK_AB R43, R20, R27 ;  /* 0x0000001b142b723e */ /* 0x000fe400000010ff */
[----:B-1----:R-:W-:Y:S02]  /*3f90*/  F2FP.BF16.F32.PACK_AB R4, R71, R70 ;  /* 0x000000464704723e */ /* 0x002fe400000010ff */
[----:B------:R-:W-:Y:S02]  /*3fa0*/  F2FP.BF16.F32.PACK_AB R5, R75, R72 ;  /* 0x000000484b05723e */ /* 0x000fe400000010ff */
[----:B------:R-:W-:Y:S02]  /*3fb0*/  F2FP.BF16.F32.PACK_AB R6, R32, R73 ;  /* 0x000000492006723e */ /* 0x000fe400000010ff */
[----:B------:R-:W-:Y:S01]  /*3fc0*/  F2FP.BF16.F32.PACK_AB R7, R77, R68 ;  /* 0x000000444d07723e */ /* 0x000fe200000010ff */
[----:B------:R2:W-:Y:S01]  /*3fd0*/  @P3 STG.E.128 desc[UR22][R12.64], R48 ;  /* 0x000000300c003986 */ /* 0x0005e2000c101d16 */
[----:B------:R-:W-:-:S03]  /*3fe0*/  F2FP.BF16.F32.PACK_AB R29, R30, R29 ;  /* 0x0000001d1e1d723e */ /* 0x000fc600000010ff */
[----:B------:R2:W-:Y:S01]  /*3ff0*/  @P2 STG.E.128 desc[UR22][R14.64], R60 ;  /* 0x0000003c0e002986 */ /* 0x0005e2000c101d16 */
[----:B------:R-:W-:-:S03]  /*4000*/  F2FP.BF16.F32.PACK_AB R30, R31, R34 ;  /* 0x000000221f1e723e */ /* 0x000fc600000010ff */
[----:B------:R2:W-:Y:S01]  /*4010*/  @P1 STG.E.128 desc[UR22][R16.64], R4 ;  /* 0x0000000410001986 */ /* 0x0005e2000c101d16 */
[----:B------:R-:W-:-:S03]  /*4020*/  IMAD.WIDE R2, R21, 0x2, R2 ;  /* 0x0000000215027825 */ /* 0x000fc600078e0202 */
[----:B------:R2:W-:Y:S01]  /*4030*/  @P0 STG.E.128 desc[UR22][R18.64], R40 ;  /* 0x0000002812000986 */ /* 0x0005e2000c101d16 */
[----:B------:R-:W-:Y:S02]  /*4040*/  F2FP.BF16.F32.PACK_AB R28, R28, R23 ;  /* 0x000000171c1c723e */ /* 0x000fe400000010ff */
[----:B------:R-:W-:Y:S01]  /*4050*/  F2FP.BF16.F32.PACK_AB R31, R37, R36 ;  /* 0x00000024251f723e */ /* 0x000fe200000010ff */
[----:B------:R-:W-:Y:S06]  /*4060*/  @!P6 EXIT ;  /* 0x000000000000e94d */ /* 0x000fec0003800000 */
[----:B------:R-:W-:Y:S01]  /*4070*/  STG.E.128 desc[UR22][R2.64], R28 ;  /* 0x0000001c02007986 */ /* 0x000fe2000c101d16 */
[----:B------:R-:W-:Y:S05]  /*4080*/  EXIT ;  /* 0x000000000000794d */ /* 0x000fea0003800000 */
.L_x_1:
[----:B------:R-:W-:-:S00]  /*4090*/  BRA `(.L_x_1) ;  /* 0xfffffffc00fc7947 */ /* 0x000fc0000383ffff */
[----:B------:R-:W-:-:S00]  /*40a0*/  NOP ;  /* 0x0000000000007918 */ /* 0x000fc00000000000 */
        /* <DEDUP_REMOVED lines=13> */
.L_x_2:


//--------------------- .nv.shared.triton_mm      --------------------------
	.section	.nv.shared.triton_mm,"aw",@nobits
	.sectionflags	@""
	.align	16
	.zero		1024


//--------------------- .nv.constant0.triton_mm   --------------------------
	.section	.nv.constant0.triton_mm,"a",@progbits
	.sectionflags	@""
	.align	4
.nv.constant0.triton_mm:
	.zero		568
